	.target	sm_90a

	.elftype	@"ET_EXEC"


//--------------------- .note.nv.tkinfo           --------------------------
	.section	.note.nv.tkinfo,"",@"SHT_NOTE"
	.sectionflags	@"SHF_NOTE_NV_TKINFO"
	.tkinfo
        /*0018*/ 	.word	0x00000002
        /*0030*/ 	.string	""
        /*0030*/ 	.string	"ptxas"
        /*0030*/ 	.string	"Cuda compilation tools, release 13.0, V13.0.88"
        /*0030*/ 	.string	"Build cuda_13.0.r13.0/compiler.36424714_0"
        /*0030*/ 	.string	"-arch sm_90a -m 64 "



//--------------------- .note.nv.cuinfo           --------------------------
	.section	.note.nv.cuinfo,"",@"SHT_NOTE"
	.sectionflags	@"SHF_NOTE_NV_CUINFO"
        /*0018*/ 	.short	0x0002
        /*001a*/ 	.short	0x005a
        /*001c*/ 	.short	0x0082
	.zero		2


//--------------------- .nv.info                  --------------------------
	.section	.nv.info,"",@"SHT_CUDA_INFO"
	.align	4


	//----- nvinfo : EIATTR_REGCOUNT
	.align		4
        /*0000*/ 	.byte	0x04, 0x2f
        /*0002*/ 	.short	(.L_15 - .L_14)
	.align		4
.L_14:
        /*0004*/ 	.word	index@(_ZN7cutlass13device_kernelINS_4gemm6kernel13GemmUniversalIN4cute5tupleIJiiiiEEENS1_10collective13CollectiveMmaINS1_34MainloopSm90TmaGmmaWarpSpecializedILi2ENS5_IJNS4_1CILi1EEESB_SB_EEENS1_35KernelTmaWarpSpecializedCooperativeEEENS5_IJNSA_ILi256EEENSA_ILi64EEENSA_ILi128EEEEEENS_10bfloat16_tENS5_IJlSB_lEEESJ_SK_NS4_8TiledMMAINS4_8MMA_AtomIJNS4_4SM904GMMA27MMA_64x64x16_F32BF16BF16_SSILNSO_5MajorE0ELSQ_0ELNSO_7ScaleInE1ELSR_1EEEEEENS4_6LayoutINS5_IJNSA_ILi2EEESB_SB_EEENS5_IJSB_NSA_ILi0EEESX_EEEEENS5_IJNS4_10UnderscoreES10_S10_EEEEENS4_13SM90_TMA_LOADENS4_14ComposedLayoutINS4_7SwizzleILi3ELi4ELi3EEENS4_18smem_ptr_flag_bitsILi16EEENSU_INS5_IJNSA_ILi8EEESG_EEENS5_IJSG_SB_EEEEEEEvNS4_8identityES13_S1D_vS1E_EENS_8epilogue10collective6detail29Sm90TmaWarpSpecializedAdapterINS1H_15DefaultEpilogueISJ_SK_SK_NS1G_6thread17LinearCombinationISJ_Li1EffLNS1L_9ScaleType4KindE0ELNS_15FloatRoundStyleE2ESJ_EENS1_15EpilogueDefaultEEEEEvvEEEEvNT_6ParamsE)
        /*0008*/ 	.word	0x000000a8


	//----- nvinfo : EIATTR_FRAME_SIZE
	.align		4
.L_15:
        /*000c*/ 	.byte	0x04, 0x11
        /*000e*/ 	.short	(.L_17 - .L_16)
	.align		4
.L_16:
        /*0010*/ 	.word	index@(_ZN7cutlass13device_kernelINS_4gemm6kernel13GemmUniversalIN4cute5tupleIJiiiiEEENS1_10collective13CollectiveMmaINS1_34MainloopSm90TmaGmmaWarpSpecializedILi2ENS5_IJNS4_1CILi1EEESB_SB_EEENS1_35KernelTmaWarpSpecializedCooperativeEEENS5_IJNSA_ILi256EEENSA_ILi64EEENSA_ILi128EEEEEENS_10bfloat16_tENS5_IJlSB_lEEESJ_SK_NS4_8TiledMMAINS4_8MMA_AtomIJNS4_4SM904GMMA27MMA_64x64x16_F32BF16BF16_SSILNSO_5MajorE0ELSQ_0ELNSO_7ScaleInE1ELSR_1EEEEEENS4_6LayoutINS5_IJNSA_ILi2EEESB_SB_EEENS5_IJSB_NSA_ILi0EEESX_EEEEENS5_IJNS4_10UnderscoreES10_S10_EEEEENS4_13SM90_TMA_LOADENS4_14ComposedLayoutINS4_7SwizzleILi3ELi4ELi3EEENS4_18smem_ptr_flag_bitsILi16EEENSU_INS5_IJNSA_ILi8EEESG_EEENS5_IJSG_SB_EEEEEEEvNS4_8identityES13_S1D_vS1E_EENS_8epilogue10collective6detail29Sm90TmaWarpSpecializedAdapterINS1H_15DefaultEpilogueISJ_SK_SK_NS1G_6thread17LinearCombinationISJ_Li1EffLNS1L_9ScaleType4KindE0ELNS_15FloatRoundStyleE2ESJ_EENS1_15EpilogueDefaultEEEEEvvEEEEvNT_6ParamsE)
        /*0014*/ 	.word	0x00000000


	//----- nvinfo : EIATTR_MIN_STACK_SIZE
	.align		4
.L_17:
        /*0018*/ 	.byte	0x04, 0x12
        /*001a*/ 	.short	(.L_19 - .L_18)
	.align		4
.L_18:
        /*001c*/ 	.word	index@(_ZN7cutlass13device_kernelINS_4gemm6kernel13GemmUniversalIN4cute5tupleIJiiiiEEENS1_10collective13CollectiveMmaINS1_34MainloopSm90TmaGmmaWarpSpecializedILi2ENS5_IJNS4_1CILi1EEESB_SB_EEENS1_35KernelTmaWarpSpecializedCooperativeEEENS5_IJNSA_ILi256EEENSA_ILi64EEENSA_ILi128EEEEEENS_10bfloat16_tENS5_IJlSB_lEEESJ_SK_NS4_8TiledMMAINS4_8MMA_AtomIJNS4_4SM904GMMA27MMA_64x64x16_F32BF16BF16_SSILNSO_5MajorE0ELSQ_0ELNSO_7ScaleInE1ELSR_1EEEEEENS4_6LayoutINS5_IJNSA_ILi2EEESB_SB_EEENS5_IJSB_NSA_ILi0EEESX_EEEEENS5_IJNS4_10UnderscoreES10_S10_EEEEENS4_13SM90_TMA_LOADENS4_14ComposedLayoutINS4_7SwizzleILi3ELi4ELi3EEENS4_18smem_ptr_flag_bitsILi16EEENSU_INS5_IJNSA_ILi8EEESG_EEENS5_IJSG_SB_EEEEEEEvNS4_8identityES13_S1D_vS1E_EENS_8epilogue10collective6detail29Sm90TmaWarpSpecializedAdapterINS1H_15DefaultEpilogueISJ_SK_SK_NS1G_6thread17LinearCombinationISJ_Li1EffLNS1L_9ScaleType4KindE0ELNS_15FloatRoundStyleE2ESJ_EENS1_15EpilogueDefaultEEEEEvvEEEEvNT_6ParamsE)
        /*0020*/ 	.word	0x00000000
.L_19:


//--------------------- .nv.compat                --------------------------
	.section	.nv.compat,"",@"SHT_CUDA_COMPAT_INFO"
	.align	4
        /*0000*/ 	.byte	0x02, 0x09, 0x01, 0x00, 0x02, 0x02, 0x04, 0x00, 0x02, 0x05, 0x05, 0x00, 0x03, 0x07, 0x01, 0x01
        /*0010*/ 	.byte	0x02, 0x03, 0x01, 0x00, 0x02, 0x06, 0x01, 0x00, 0x04, 0x0b, 0x08, 0x00, 0x00, 0x00, 0x00, 0x00
        /*0020*/ 	.byte	0x00, 0x00, 0x00, 0x00


//--------------------- .nv.info._ZN7cutlass13device_kernelINS_4gemm6kernel13GemmUniversalIN4cute5tupleIJiiiiEEENS1_10collective13CollectiveMmaINS1_34MainloopSm90TmaGmmaWarpSpecializedILi2ENS5_IJNS4_1CILi1EEESB_SB_EEENS1_35KernelTmaWarpSpecializedCooperativeEEENS5_IJNSA_ILi256EEENSA_ILi64EEENSA_ILi128EEEEEENS_10bfloat16_tENS5_IJlSB_lEEESJ_SK_NS4_8TiledMMAINS4_8MMA_AtomIJNS4_4SM904GMMA27MMA_64x64x16_F32BF16BF16_SSILNSO_5MajorE0ELSQ_0ELNSO_7ScaleInE1ELSR_1EEEEEENS4_6LayoutINS5_IJNSA_ILi2EEESB_SB_EEENS5_IJSB_NSA_ILi0EEESX_EEEEENS5_IJNS4_10UnderscoreES10_S10_EEEEENS4_13SM90_TMA_LOADENS4_14ComposedLayoutINS4_7SwizzleILi3ELi4ELi3EEENS4_18smem_ptr_flag_bitsILi16EEENSU_INS5_IJNSA_ILi8EEESG_EEENS5_IJSG_SB_EEEEEEEvNS4_8identityES13_S1D_vS1E_EENS_8epilogue10collective6detail29Sm90TmaWarpSpecializedAdapterINS1H_15DefaultEpilogueISJ_SK_SK_NS1G_6thread17LinearCombinationISJ_Li1EffLNS1L_9ScaleType4KindE0ELNS_15FloatRoundStyleE2ESJ_EENS1_15EpilogueDefaultEEEEEvvEEEEvNT_6ParamsE --------------------------
	.section	.nv.info._ZN7cutlass13device_kernelINS_4gemm6kernel13GemmUniversalIN4cute5tupleIJiiiiEEENS1_10collective13CollectiveMmaINS1_34MainloopSm90TmaGmmaWarpSpecializedILi2ENS5_IJNS4_1CILi1EEESB_SB_EEENS1_35KernelTmaWarpSpecializedCooperativeEEENS5_IJNSA_ILi256EEENSA_ILi64EEENSA_ILi128EEEEEENS_10bfloat16_tENS5_IJlSB_lEEESJ_SK_NS4_8TiledMMAINS4_8MMA_AtomIJNS4_4SM904GMMA27MMA_64x64x16_F32BF16BF16_SSILNSO_5MajorE0ELSQ_0ELNSO_7ScaleInE1ELSR_1EEEEEENS4_6LayoutINS5_IJNSA_ILi2EEESB_SB_EEENS5_IJSB_NSA_ILi0EEESX_EEEEENS5_IJNS4_10UnderscoreES10_S10_EEEEENS4_13SM90_TMA_LOADENS4_14ComposedLayoutINS4_7SwizzleILi3ELi4ELi3EEENS4_18smem_ptr_flag_bitsILi16EEENSU_INS5_IJNSA_ILi8EEESG_EEENS5_IJSG_SB_EEEEEEEvNS4_8identityES13_S1D_vS1E_EENS_8epilogue10collective6detail29Sm90TmaWarpSpecializedAdapterINS1H_15DefaultEpilogueISJ_SK_SK_NS1G_6thread17LinearCombinationISJ_Li1EffLNS1L_9ScaleType4KindE0ELNS_15FloatRoundStyleE2ESJ_EENS1_15EpilogueDefaultEEEEEvvEEEEvNT_6ParamsE,"",@"SHT_CUDA_INFO"
	.sectionflags	@""
	.align	4


	//----- nvinfo : EIATTR_CUDA_API_VERSION
	.align		4
        /*0000*/ 	.byte	0x04, 0x37
        /*0002*/ 	.short	(.L_21 - .L_20)
.L_20:
        /*0004*/ 	.word	0x00000082


	//----- nvinfo : EIATTR_KPARAM_INFO
	.align		4
.L_21:
        /*0008*/ 	.byte	0x04, 0x17
        /*000a*/ 	.short	(.L_23 - .L_22)
.L_22:
        /*000c*/ 	.word	0x00000000
        /*0010*/ 	.short	0x0000
        /*0012*/ 	.short	0x0070
        /*0014*/ 	.byte	0x00, 0xf0, 0x01, 0x10


	//----- nvinfo : EIATTR_SPARSE_MMA_MASK
	.align		4
.L_23:
        /*0018*/ 	.byte	0x03, 0x50
        /*001a*/ 	.short	0x0000


	//----- nvinfo : EIATTR_MAXREG_COUNT
	.align		4
        /*001c*/ 	.byte	0x03, 0x1b
        /*001e*/ 	.short	0x00a8


	//----- nvinfo : EIATTR_NUM_BARRIERS
	.align		4
        /*0020*/ 	.byte	0x02, 0x4c
        /*0022*/ 	.byte	0x01
	.zero		1


	//----- nvinfo : EIATTR_EXTERNS
	.align		4
        /*0024*/ 	.byte	0x04, 0x0f
        /*0026*/ 	.short	(.L_25 - .L_24)


	//   ....[0]....
	.align		4
.L_24:
        /*0028*/ 	.word	index@(__assertfail)


	//----- nvinfo : EIATTR_MERCURY_ISA_VERSION
	.align		4
.L_25:
        /*002c*/ 	.byte	0x03, 0x5f
        /*002e*/ 	.short	0x0101


	//----- nvinfo : EIATTR_INT_WARP_WIDE_INSTR_OFFSETS
	.align		4
        /*0030*/ 	.byte	0x04, 0x31
        /*0032*/ 	.short	(.L_27 - .L_26)


	//   ....[0]....
.L_26:
        /*0034*/ 	.word	0x00000370


	//   ....[1]....
        /*0038*/ 	.word	0x00000380


	//   ....[2]....
        /*003c*/ 	.word	0x000004b0


	//----- nvinfo : EIATTR_COOP_GROUP_MASK_REGIDS
	.align		4
.L_27:
        /*0040*/ 	.byte	0x04, 0x29
        /*0042*/ 	.short	(.L_29 - .L_28)


	//   ....[0]....
.L_28:
        /*0044*/ 	.word	0xffffffff


	//   ....[1]....
        /*0048*/ 	.word	0xffffffff


	//   ....[2]....
        /*004c*/ 	.word	0xffffffff


	//   ....[3]....
        /*0050*/ 	.word	0xffffffff


	//   ....[4]....
        /*0054*/ 	.word	0xffffffff


	//----- nvinfo : EIATTR_COOP_GROUP_INSTR_OFFSETS
	.align		4
.L_29:
        /*0058*/ 	.byte	0x04, 0x28
        /*005a*/ 	.short	(.L_31 - .L_30)


	//   ....[0]....
.L_30:
        /*005c*/ 	.word	0x00000060


	//   ....[1]....
        /*0060*/ 	.word	0x00000070


	//   ....[2]....
        /*0064*/ 	.word	0x00000130


	//   ....[3]....
        /*0068*/ 	.word	0x00000280


	//   ....[4]....
        /*006c*/ 	.word	0x000011c0


	//----- nvinfo : EIATTR_REG_RECONFIG
	.align		4
.L_31:
        /*0070*/ 	.byte	0x01, 0x54
	.zero		2


	//----- nvinfo : EIATTR_SYSCALL_OFFSETS
	.align		4
        /*0074*/ 	.byte	0x04, 0x46
        /*0076*/ 	.short	(.L_33 - .L_32)


	//   ....[0]....
.L_32:
        /*0078*/ 	.word	0x000013b0


	//----- nvinfo : EIATTR_MBARRIER_INSTR_OFFSETS
	.align		4
.L_33:
        /*007c*/ 	.byte	0x04, 0x39
        /*007e*/ 	.short	(.L_35 - .L_34)


	//   ....[0]....
.L_34:
        /*0080*/ 	.word	0x00000230
        /*0084*/ 	.word	0x000000ff
        /*0088*/ 	.word	0x00000000
        /*008c*/ 	.short	0x0100
        /*008e*/ 	.byte	0x08
	.zero		1


	//   ....[1]....
        /*0090*/ 	.word	0x00000240
        /*0094*/ 	.word	0x000000ff
        /*0098*/ 	.word	0x00000010
        /*009c*/ 	.short	0x0100
        /*009e*/ 	.byte	0x08
	.zero		1


	//   ....[2]....
        /*00a0*/ 	.word	0x00000250
        /*00a4*/ 	.word	0x000000ff
        /*00a8*/ 	.word	0x00000008
        /*00ac*/ 	.short	0x0100
        /*00ae*/ 	.byte	0x08
	.zero		1


	//   ....[3]....
        /*00b0*/ 	.word	0x00000260
        /*00b4*/ 	.word	0x000000ff
        /*00b8*/ 	.word	0x00000018
        /*00bc*/ 	.short	0x0100
        /*00be*/ 	.byte	0x08
	.zero		1


	//   ....[4]....
        /*00c0*/ 	.word	0x00000530
        /*00c4*/ 	.word	0x000000ff
        /*00c8*/ 	.word	0x00000030
        /*00cc*/ 	.short	0x0100
        /*00ce*/ 	.byte	0x08
	.zero		1


	//   ....[5]....
        /*00d0*/ 	.word	0x00000590
        /*00d4*/ 	.word	0x000000ff
        /*00d8*/ 	.word	0x00000038
        /*00dc*/ 	.short	0x0100
        /*00de*/ 	.byte	0x08
	.zero		1


	//   ....[6]....
        /*00e0*/ 	.word	0x00001430
        /*00e4*/ 	.word	0x00000003
        /*00e8*/ 	.word	0x00000000
        /*00ec*/ 	.short	0x010a
        /*00ee*/ 	.byte	0x3f
	.zero		1


	//   ....[7]....
        /*00f0*/ 	.word	0x00001490
        /*00f4*/ 	.word	0x00000003
        /*00f8*/ 	.word	0x00000000
        /*00fc*/ 	.short	0x010a
        /*00fe*/ 	.byte	0x3f
	.zero		1


	//   ....[8]....
        /*0100*/ 	.word	0x00001cc0
        /*0104*/ 	.word	0x000000ff
        /*0108*/ 	.word	0x00000000
        /*010c*/ 	.short	0x010a
        /*010e*/ 	.byte	0x04
	.zero		1


	//   ....[9]....
        /*0110*/ 	.word	0x00001d00
        /*0114*/ 	.word	0x000000ff
        /*0118*/ 	.word	0x00000000
        /*011c*/ 	.short	0x010a
        /*011e*/ 	.byte	0x04
	.zero		1


	//   ....[10]....
        /*0120*/ 	.word	0x00002420
        /*0124*/ 	.word	0x000000ff
        /*0128*/ 	.word	0x00000000
        /*012c*/ 	.short	0x0101
        /*012e*/ 	.byte	0x0a
	.zero		1


	//   ....[11]....
        /*0130*/ 	.word	0x000025e0
        /*0134*/ 	.word	0x000000ff
        /*0138*/ 	.word	0x00000000
        /*013c*/ 	.short	0x0101
        /*013e*/ 	.byte	0x04
	.zero		1


	//   ....[12]....
        /*0140*/ 	.word	0x00008320
        /*0144*/ 	.word	0x0000000e
        /*0148*/ 	.word	0x00000010
        /*014c*/ 	.short	0x010a
        /*014e*/ 	.byte	0x3f
	.zero		1


	//   ....[13]....
        /*0150*/ 	.word	0x000087a0
        /*0154*/ 	.word	0x00000005
        /*0158*/ 	.word	0x00000038
        /*015c*/ 	.short	0x0101
        /*015e*/ 	.byte	0x3f
	.zero		1


	//   ....[14]....
        /*0160*/ 	.word	0x00008eb0
        /*0164*/ 	.word	0x00000007
        /*0168*/ 	.word	0x00000000
        /*016c*/ 	.short	0x010a
        /*016e*/ 	.byte	0x3f
	.zero		1


	//   ....[15]....
        /*0170*/ 	.word	0x00008f30
        /*0174*/ 	.word	0x00000003
        /*0178*/ 	.word	0x00000000
        /*017c*/ 	.short	0x010a
        /*017e*/ 	.byte	0x3f
	.zero		1


	//   ....[16]....
        /*0180*/ 	.word	0x00008f90
        /*0184*/ 	.word	0x00000003
        /*0188*/ 	.word	0x00000000
        /*018c*/ 	.short	0x010a
        /*018e*/ 	.byte	0x3f
	.zero		1


	//   ....[17]....
        /*0190*/ 	.word	0x00008ff0
        /*0194*/ 	.word	0x00000004
        /*0198*/ 	.word	0x00000000
        /*019c*/ 	.short	0x010a
        /*019e*/ 	.byte	0x3f
	.zero		1


	//   ....[18]....
        /*01a0*/ 	.word	0x000090c0
        /*01a4*/ 	.word	0x0000000e
        /*01a8*/ 	.word	0x00000010
        /*01ac*/ 	.short	0x010a
        /*01ae*/ 	.byte	0x3f
	.zero		1


	//   ....[19]....
        /*01b0*/ 	.word	0x00009190
        /*01b4*/ 	.word	0x00000007
        /*01b8*/ 	.word	0x00000000
        /*01bc*/ 	.short	0x010a
        /*01be*/ 	.byte	0x3f
	.zero		1


	//----- nvinfo : EIATTR_NUM_MBARRIERS
	.align		4
.L_35:
        /*01c0*/ 	.byte	0x03, 0x38
        /*01c2*/ 	.short	0x0006


	//----- nvinfo : EIATTR_EXIT_INSTR_OFFSETS
	.align		4
        /*01c4*/ 	.byte	0x04, 0x1c
        /*01c6*/ 	.short	(.L_37 - .L_36)


	//   ....[0]....
.L_36:
        /*01c8*/ 	.word	0x00000630


	//   ....[1]....
        /*01cc*/ 	.word	0x00000f00


	//   ....[2]....
        /*01d0*/ 	.word	0x00007a00


	//   ....[3]....
        /*01d4*/ 	.word	0x00008030


	//   ....[4]....
        /*01d8*/ 	.word	0x00008f80


	//----- nvinfo : EIATTR_MAX_THREADS
	.align		4
.L_37:
        /*01dc*/ 	.byte	0x04, 0x05
        /*01de*/ 	.short	(.L_39 - .L_38)
.L_38:
        /*01e0*/ 	.word	0x00000180
        /*01e4*/ 	.word	0x00000001
        /*01e8*/ 	.word	0x00000001


	//----- nvinfo : EIATTR_CRS_STACK_SIZE
	.align		4
.L_39:
        /*01ec*/ 	.byte	0x04, 0x1e
        /*01ee*/ 	.short	(.L_41 - .L_40)
.L_40:
        /*01f0*/ 	.word	0x00000000


	//----- nvinfo : EIATTR_CBANK_PARAM_SIZE
	.align		4
.L_41:
        /*01f4*/ 	.byte	0x03, 0x19
        /*01f6*/ 	.short	0x0470


	//----- nvinfo : EIATTR_PARAM_CBANK
	.align		4
        /*01f8*/ 	.byte	0x04, 0x0a
        /*01fa*/ 	.short	(.L_43 - .L_42)
	.align		4
.L_42:
        /*01fc*/ 	.word	index@(.nv.constant0._ZN7cutlass13device_kernelINS_4gemm6kernel13GemmUniversalIN4cute5tupleIJiiiiEEENS1_10collective13CollectiveMmaINS1_34MainloopSm90TmaGmmaWarpSpecializedILi2ENS5_IJNS4_1CILi1EEESB_SB_EEENS1_35KernelTmaWarpSpecializedCooperativeEEENS5_IJNSA_ILi256EEENSA_ILi64EEENSA_ILi128EEEEEENS_10bfloat16_tENS5_IJlSB_lEEESJ_SK_NS4_8TiledMMAINS4_8MMA_AtomIJNS4_4SM904GMMA27MMA_64x64x16_F32BF16BF16_SSILNSO_5MajorE0ELSQ_0ELNSO_7ScaleInE1ELSR_1EEEEEENS4_6LayoutINS5_IJNSA_ILi2EEESB_SB_EEENS5_IJSB_NSA_ILi0EEESX_EEEEENS5_IJNS4_10UnderscoreES10_S10_EEEEENS4_13SM90_TMA_LOADENS4_14ComposedLayoutINS4_7SwizzleILi3ELi4ELi3EEENS4_18smem_ptr_flag_bitsILi16EEENSU_INS5_IJNSA_ILi8EEESG_EEENS5_IJSG_SB_EEEEEEEvNS4_8identityES13_S1D_vS1E_EENS_8epilogue10collective6detail29Sm90TmaWarpSpecializedAdapterINS1H_15DefaultEpilogueISJ_SK_SK_NS1G_6thread17LinearCombinationISJ_Li1EffLNS1L_9ScaleType4KindE0ELNS_15FloatRoundStyleE2ESJ_EENS1_15EpilogueDefaultEEEEEvvEEEEvNT_6ParamsE)
        /*0200*/ 	.short	0x0210
        /*0202*/ 	.short	0x0470


	//----- nvinfo : EIATTR_SW_WAR
	.align		4
.L_43:
        /*0204*/ 	.byte	0x04, 0x36
        /*0206*/ 	.short	(.L_45 - .L_44)
.L_44:
        /*0208*/ 	.word	0x00000008
.L_45:


//--------------------- .nv.callgraph             --------------------------
	.section	.nv.callgraph,"",@"SHT_CUDA_CALLGRAPH"
	.align	4
	.sectionentsize	8
	.align		4
        /*0000*/ 	.word	0x00000000
	.align		4
        /*0004*/ 	.word	0xffffffff
	.align		4
        /*0008*/ 	.word	index@(_ZN7cutlass13device_kernelINS_4gemm6kernel13GemmUniversalIN4cute5tupleIJiiiiEEENS1_10collective13CollectiveMmaINS1_34MainloopSm90TmaGmmaWarpSpecializedILi2ENS5_IJNS4_1CILi1EEESB_SB_EEENS1_35KernelTmaWarpSpecializedCooperativeEEENS5_IJNSA_ILi256EEENSA_ILi64EEENSA_ILi128EEEEEENS_10bfloat16_tENS5_IJlSB_lEEESJ_SK_NS4_8TiledMMAINS4_8MMA_AtomIJNS4_4SM904GMMA27MMA_64x64x16_F32BF16BF16_SSILNSO_5MajorE0ELSQ_0ELNSO_7ScaleInE1ELSR_1EEEEEENS4_6LayoutINS5_IJNSA_ILi2EEESB_SB_EEENS5_IJSB_NSA_ILi0EEESX_EEEEENS5_IJNS4_10UnderscoreES10_S10_EEEEENS4_13SM90_TMA_LOADENS4_14ComposedLayoutINS4_7SwizzleILi3ELi4ELi3EEENS4_18smem_ptr_flag_bitsILi16EEENSU_INS5_IJNSA_ILi8EEESG_EEENS5_IJSG_SB_EEEEEEEvNS4_8identityES13_S1D_vS1E_EENS_8epilogue10collective6detail29Sm90TmaWarpSpecializedAdapterINS1H_15DefaultEpilogueISJ_SK_SK_NS1G_6thread17LinearCombinationISJ_Li1EffLNS1L_9ScaleType4KindE0ELNS_15FloatRoundStyleE2ESJ_EENS1_15EpilogueDefaultEEEEEvvEEEEvNT_6ParamsE)
	.align		4
        /*000c*/ 	.word	index@(__assertfail)
	.align		4
        /*0010*/ 	.word	0x00000000
	.align		4
        /*0014*/ 	.word	0xfffffffe
	.align		4
        /*0018*/ 	.word	0x00000000
	.align		4
        /*001c*/ 	.word	0xfffffffd
	.align		4
        /*0020*/ 	.word	0x00000000
	.align		4
        /*0024*/ 	.word	0xfffffffc


//--------------------- .nv.constant4             --------------------------
	.section	.nv.constant4,"a",@progbits
	.align	8
	.align		8
.nv.constant4:
        /*0000*/ 	.dword	__assertfail
	.align		8
        /*0008*/ 	.dword	__unnamed_1
	.align		8
        /*0010*/ 	.dword	_ZN40_INTERNAL_b5f60a1d_4_k_cu_607612d2_296724cuda3std3__45__cpo5beginE
	.align		8
        /*0018*/ 	.dword	_ZN40_INTERNAL_b5f60a1d_4_k_cu_607612d2_296724cuda3std3__45__cpo3endE
	.align		8
        /*0020*/ 	.dword	_ZN40_INTERNAL_b5f60a1d_4_k_cu_607612d2_296724cuda3std3__45__cpo6cbeginE
	.align		8
        /*0028*/ 	.dword	_ZN40_INTERNAL_b5f60a1d_4_k_cu_607612d2_296724cuda3std3__45__cpo4cendE
	.align		8
        /*0030*/ 	.dword	_ZN40_INTERNAL_b5f60a1d_4_k_cu_607612d2_296724cuda3std3__442_GLOBAL__N__b5f60a1d_4_k_cu_607612d2_296726ignoreE
	.align		8
        /*0038*/ 	.dword	_ZN40_INTERNAL_b5f60a1d_4_k_cu_607612d2_296724cuda3std3__419piecewise_constructE
	.align		8
        /*0040*/ 	.dword	_ZN40_INTERNAL_b5f60a1d_4_k_cu_607612d2_296724cuda3std3__48in_placeE
	.align		8
        /*0048*/ 	.dword	_ZN40_INTERNAL_b5f60a1d_4_k_cu_607612d2_296724cuda3std6ranges3__45__cpo4swapE
	.align		8
        /*0050*/ 	.dword	_ZN40_INTERNAL_b5f60a1d_4_k_cu_607612d2_296724cuda3std6ranges3__45__cpo9iter_moveE
	.align		8
        /*0058*/ 	.dword	_ZN40_INTERNAL_b5f60a1d_4_k_cu_607612d2_296724cute7productE
	.align		8
        /*0060*/ 	.dword	_ZN40_INTERNAL_b5f60a1d_4_k_cu_607612d2_296724cute1_E
	.align		8
        /*0068*/ 	.dword	$str$22
	.align		8
        /*0070*/ 	.dword	$str$23


//--------------------- .text._ZN7cutlass13device_kernelINS_4gemm6kernel13GemmUniversalIN4cute5tupleIJiiiiEEENS1_10collective13CollectiveMmaINS1_34MainloopSm90TmaGmmaWarpSpecializedILi2ENS5_IJNS4_1CILi1EEESB_SB_EEENS1_35KernelTmaWarpSpecializedCooperativeEEENS5_IJNSA_ILi256EEENSA_ILi64EEENSA_ILi128EEEEEENS_10bfloat16_tENS5_IJlSB_lEEESJ_SK_NS4_8TiledMMAINS4_8MMA_AtomIJNS4_4SM904GMMA27MMA_64x64x16_F32BF16BF16_SSILNSO_5MajorE0ELSQ_0ELNSO_7ScaleInE1ELSR_1EEEEEENS4_6LayoutINS5_IJNSA_ILi2EEESB_SB_EEENS5_IJSB_NSA_ILi0EEESX_EEEEENS5_IJNS4_10UnderscoreES10_S10_EEEEENS4_13SM90_TMA_LOADENS4_14ComposedLayoutINS4_7SwizzleILi3ELi4ELi3EEENS4_18smem_ptr_flag_bitsILi16EEENSU_INS5_IJNSA_ILi8EEESG_EEENS5_IJSG_SB_EEEEEEEvNS4_8identityES13_S1D_vS1E_EENS_8epilogue10collective6detail29Sm90TmaWarpSpecializedAdapterINS1H_15DefaultEpilogueISJ_SK_SK_NS1G_6thread17LinearCombinationISJ_Li1EffLNS1L_9ScaleType4KindE0ELNS_15FloatRoundStyleE2ESJ_EENS1_15EpilogueDefaultEEEEEvvEEEEvNT_6ParamsE --------------------------
	.section	.text._ZN7cutlass13device_kernelINS_4gemm6kernel13GemmUniversalIN4cute5tupleIJiiiiEEENS1_10collective13CollectiveMmaINS1_34MainloopSm90TmaGmmaWarpSpecializedILi2ENS5_IJNS4_1CILi1EEESB_SB_EEENS1_35KernelTmaWarpSpecializedCooperativeEEENS5_IJNSA_ILi256EEENSA_ILi64EEENSA_ILi128EEEEEENS_10bfloat16_tENS5_IJlSB_lEEESJ_SK_NS4_8TiledMMAINS4_8MMA_AtomIJNS4_4SM904GMMA27MMA_64x64x16_F32BF16BF16_SSILNSO_5MajorE0ELSQ_0ELNSO_7ScaleInE1ELSR_1EEEEEENS4_6LayoutINS5_IJNSA_ILi2EEESB_SB_EEENS5_IJSB_NSA_ILi0EEESX_EEEEENS5_IJNS4_10UnderscoreES10_S10_EEEEENS4_13SM90_TMA_LOADENS4_14ComposedLayoutINS4_7SwizzleILi3ELi4ELi3EEENS4_18smem_ptr_flag_bitsILi16EEENSU_INS5_IJNSA_ILi8EEESG_EEENS5_IJSG_SB_EEEEEEEvNS4_8identityES13_S1D_vS1E_EENS_8epilogue10collective6detail29Sm90TmaWarpSpecializedAdapterINS1H_15DefaultEpilogueISJ_SK_SK_NS1G_6thread17LinearCombinationISJ_Li1EffLNS1L_9ScaleType4KindE0ELNS_15FloatRoundStyleE2ESJ_EENS1_15EpilogueDefaultEEEEEvvEEEEvNT_6ParamsE,"ax",@progbits
	.align	128
.text._ZN7cutlass13device_kernelINS_4gemm6kernel13GemmUniversalIN4cute5tupleIJiiiiEEENS1_10collective13CollectiveMmaINS1_34MainloopSm90TmaGmmaWarpSpecializedILi2ENS5_IJNS4_1CILi1EEESB_SB_EEENS1_35KernelTmaWarpSpecializedCooperativeEEENS5_IJNSA_ILi256EEENSA_ILi64EEENSA_ILi128EEEEEENS_10bfloat16_tENS5_IJlSB_lEEESJ_SK_NS4_8TiledMMAINS4_8MMA_AtomIJNS4_4SM904GMMA27MMA_64x64x16_F32BF16BF16_SSILNSO_5MajorE0ELSQ_0ELNSO_7ScaleInE1ELSR_1EEEEEENS4_6LayoutINS5_IJNSA_ILi2EEESB_SB_EEENS5_IJSB_NSA_ILi0EEESX_EEEEENS5_IJNS4_10UnderscoreES10_S10_EEEEENS4_13SM90_TMA_LOADENS4_14ComposedLayoutINS4_7SwizzleILi3ELi4ELi3EEENS4_18smem_ptr_flag_bitsILi16EEENSU_INS5_IJNSA_ILi8EEESG_EEENS5_IJSG_SB_EEEEEEEvNS4_8identityES13_S1D_vS1E_EENS_8epilogue10collective6detail29Sm90TmaWarpSpecializedAdapterINS1H_15DefaultEpilogueISJ_SK_SK_NS1G_6thread17LinearCombinationISJ_Li1EffLNS1L_9ScaleType4KindE0ELNS_15FloatRoundStyleE2ESJ_EENS1_15EpilogueDefaultEEEEEvvEEEEvNT_6ParamsE:
        .type           _ZN7cutlass13device_kernelINS_4gemm6kernel13GemmUniversalIN4cute5tupleIJiiiiEEENS1_10collective13CollectiveMmaINS1_34MainloopSm90TmaGmmaWarpSpecializedILi2ENS5_IJNS4_1CILi1EEESB_SB_EEENS1_35KernelTmaWarpSpecializedCooperativeEEENS5_IJNSA_ILi256EEENSA_ILi64EEENSA_ILi128EEEEEENS_10bfloat16_tENS5_IJlSB_lEEESJ_SK_NS4_8TiledMMAINS4_8MMA_AtomIJNS4_4SM904GMMA27MMA_64x64x16_F32BF16BF16_SSILNSO_5MajorE0ELSQ_0ELNSO_7ScaleInE1ELSR_1EEEEEENS4_6LayoutINS5_IJNSA_ILi2EEESB_SB_EEENS5_IJSB_NSA_ILi0EEESX_EEEEENS5_IJNS4_10UnderscoreES10_S10_EEEEENS4_13SM90_TMA_LOADENS4_14ComposedLayoutINS4_7SwizzleILi3ELi4ELi3EEENS4_18smem_ptr_flag_bitsILi16EEENSU_INS5_IJNSA_ILi8EEESG_EEENS5_IJSG_SB_EEEEEEEvNS4_8identityES13_S1D_vS1E_EENS_8epilogue10collective6detail29Sm90TmaWarpSpecializedAdapterINS1H_15DefaultEpilogueISJ_SK_SK_NS1G_6thread17LinearCombinationISJ_Li1EffLNS1L_9ScaleType4KindE0ELNS_15FloatRoundStyleE2ESJ_EENS1_15EpilogueDefaultEEEEEvvEEEEvNT_6ParamsE,@function
        .size           _ZN7cutlass13device_kernelINS_4gemm6kernel13GemmUniversalIN4cute5tupleIJiiiiEEENS1_10collective13CollectiveMmaINS1_34MainloopSm90TmaGmmaWarpSpecializedILi2ENS5_IJNS4_1CILi1EEESB_SB_EEENS1_35KernelTmaWarpSpecializedCooperativeEEENS5_IJNSA_ILi256EEENSA_ILi64EEENSA_ILi128EEEEEENS_10bfloat16_tENS5_IJlSB_lEEESJ_SK_NS4_8TiledMMAINS4_8MMA_AtomIJNS4_4SM904GMMA27MMA_64x64x16_F32BF16BF16_SSILNSO_5MajorE0ELSQ_0ELNSO_7ScaleInE1ELSR_1EEEEEENS4_6LayoutINS5_IJNSA_ILi2EEESB_SB_EEENS5_IJSB_NSA_ILi0EEESX_EEEEENS5_IJNS4_10UnderscoreES10_S10_EEEEENS4_13SM90_TMA_LOADENS4_14ComposedLayoutINS4_7SwizzleILi3ELi4ELi3EEENS4_18smem_ptr_flag_bitsILi16EEENSU_INS5_IJNSA_ILi8EEESG_EEENS5_IJSG_SB_EEEEEEEvNS4_8identityES13_S1D_vS1E_EENS_8epilogue10collective6detail29Sm90TmaWarpSpecializedAdapterINS1H_15DefaultEpilogueISJ_SK_SK_NS1G_6thread17LinearCombinationISJ_Li1EffLNS1L_9ScaleType4KindE0ELNS_15FloatRoundStyleE2ESJ_EENS1_15EpilogueDefaultEEEEEvvEEEEvNT_6ParamsE,(.L_x_188 - _ZN7cutlass13device_kernelINS_4gemm6kernel13GemmUniversalIN4cute5tupleIJiiiiEEENS1_10collective13CollectiveMmaINS1_34MainloopSm90TmaGmmaWarpSpecializedILi2ENS5_IJNS4_1CILi1EEESB_SB_EEENS1_35KernelTmaWarpSpecializedCooperativeEEENS5_IJNSA_ILi256EEENSA_ILi64EEENSA_ILi128EEEEEENS_10bfloat16_tENS5_IJlSB_lEEESJ_SK_NS4_8TiledMMAINS4_8MMA_AtomIJNS4_4SM904GMMA27MMA_64x64x16_F32BF16BF16_SSILNSO_5MajorE0ELSQ_0ELNSO_7ScaleInE1ELSR_1EEEEEENS4_6LayoutINS5_IJNSA_ILi2EEESB_SB_EEENS5_IJSB_NSA_ILi0EEESX_EEEEENS5_IJNS4_10UnderscoreES10_S10_EEEEENS4_13SM90_TMA_LOADENS4_14ComposedLayoutINS4_7SwizzleILi3ELi4ELi3EEENS4_18smem_ptr_flag_bitsILi16EEENSU_INS5_IJNSA_ILi8EEESG_EEENS5_IJSG_SB_EEEEEEEvNS4_8identityES13_S1D_vS1E_EENS_8epilogue10collective6detail29Sm90TmaWarpSpecializedAdapterINS1H_15DefaultEpilogueISJ_SK_SK_NS1G_6thread17LinearCombinationISJ_Li1EffLNS1L_9ScaleType4KindE0ELNS_15FloatRoundStyleE2ESJ_EENS1_15EpilogueDefaultEEEEEvvEEEEvNT_6ParamsE)
        .other          _ZN7cutlass13device_kernelINS_4gemm6kernel13GemmUniversalIN4cute5tupleIJiiiiEEENS1_10collective13CollectiveMmaINS1_34MainloopSm90TmaGmmaWarpSpecializedILi2ENS5_IJNS4_1CILi1EEESB_SB_EEENS1_35KernelTmaWarpSpecializedCooperativeEEENS5_IJNSA_ILi256EEENSA_ILi64EEENSA_ILi128EEEEEENS_10bfloat16_tENS5_IJlSB_lEEESJ_SK_NS4_8TiledMMAINS4_8MMA_AtomIJNS4_4SM904GMMA27MMA_64x64x16_F32BF16BF16_SSILNSO_5MajorE0ELSQ_0ELNSO_7ScaleInE1ELSR_1EEEEEENS4_6LayoutINS5_IJNSA_ILi2EEESB_SB_EEENS5_IJSB_NSA_ILi0EEESX_EEEEENS5_IJNS4_10UnderscoreES10_S10_EEEEENS4_13SM90_TMA_LOADENS4_14ComposedLayoutINS4_7SwizzleILi3ELi4ELi3EEENS4_18smem_ptr_flag_bitsILi16EEENSU_INS5_IJNSA_ILi8EEESG_EEENS5_IJSG_SB_EEEEEEEvNS4_8identityES13_S1D_vS1E_EENS_8epilogue10collective6detail29Sm90TmaWarpSpecializedAdapterINS1H_15DefaultEpilogueISJ_SK_SK_NS1G_6thread17LinearCombinationISJ_Li1EffLNS1L_9ScaleType4KindE0ELNS_15FloatRoundStyleE2ESJ_EENS1_15EpilogueDefaultEEEEEvvEEEEvNT_6ParamsE,@"STO_CUDA_ENTRY STV_DEFAULT"
_ZN7cutlass13device_kernelINS_4gemm6kernel13GemmUniversalIN4cute5tupleIJiiiiEEENS1_10collective13CollectiveMmaINS1_34MainloopSm90TmaGmmaWarpSpecializedILi2ENS5_IJNS4_1CILi1EEESB_SB_EEENS1_35KernelTmaWarpSpecializedCooperativeEEENS5_IJNSA_ILi256EEENSA_ILi64EEENSA_ILi128EEEEEENS_10bfloat16_tENS5_IJlSB_lEEESJ_SK_NS4_8TiledMMAINS4_8MMA_AtomIJNS4_4SM904GMMA27MMA_64x64x16_F32BF16BF16_SSILNSO_5MajorE0ELSQ_0ELNSO_7ScaleInE1ELSR_1EEEEEENS4_6LayoutINS5_IJNSA_ILi2EEESB_SB_EEENS5_IJSB_NSA_ILi0EEESX_EEEEENS5_IJNS4_10UnderscoreES10_S10_EEEEENS4_13SM90_TMA_LOADENS4_14ComposedLayoutINS4_7SwizzleILi3ELi4ELi3EEENS4_18smem_ptr_flag_bitsILi16EEENSU_INS5_IJNSA_ILi8EEESG_EEENS5_IJSG_SB_EEEEEEEvNS4_8identityES13_S1D_vS1E_EENS_8epilogue10collective6detail29Sm90TmaWarpSpecializedAdapterINS1H_15DefaultEpilogueISJ_SK_SK_NS1G_6thread17LinearCombinationISJ_Li1EffLNS1L_9ScaleType4KindE0ELNS_15FloatRoundStyleE2ESJ_EENS1_15EpilogueDefaultEEEEEvvEEEEvNT_6ParamsE:
[----:B------:R-:W0:Y:S01]  /*0000*/  LDC R1, c[0x0][0x28] ;  /* 0x00000a00ff017b82 */ /* 0x000e220000000800 */
[----:B------:R-:W1:Y:S01]  /*0010*/  S2R R4, SR_TID.X ;  /* 0x0000000000047919 */ /* 0x000e620000002100 */
[----:B------:R-:W-:Y:S01]  /*0020*/  ELECT P0, URZ, PT ;  /* 0x00000000003f782f */ /* 0x000fe20003800000 */
[----:B------:R-:W-:Y:S01]  /*0030*/  BSSY B0, `(.L_x_0) ;  /* 0x000000f000007945 */ /* 0x000fe20003800000 */
[--C-:B-1----:R-:W-:Y:S02]  /*0040*/  SHF.R.U32.HI R0, RZ, 0x5, R4.reuse ;  /* 0x00000005ff007819 */ /* 0x102fe40000011604 */
[----:B------:R-:W-:-:S03]  /*0050*/  SHF.R.U32.HI R14, RZ, 0x7, R4 ;  /* 0x00000007ff0e7819 */ /* 0x000fc60000011604 */
[----:B------:R-:W1:Y:S04]  /*0060*/  SHFL.IDX PT, R5, R0, RZ, 0x1f ;  /* 0x00001fff00057589 */ /* 0x000e6800000e0000 */
[----:B------:R2:W3:Y:S01]  /*0070*/  SHFL.IDX PT, R10, R14, RZ, 0x1f ;  /* 0x00001fff0e0a7589 */ /* 0x0004e200000e0000 */
[----:B-1----:R-:W-:-:S13]  /*0080*/  ISETP.NE.OR P0, PT, R5, RZ, !P0 ;  /* 0x000000ff0500720c */ /* 0x002fda0004705670 */
[----:B0-23--:R-:W-:Y:S05]  /*0090*/  @P0 BRA `(.L_x_1) ;  /* 0x0000000000200947 */ /* 0x00dfea0003800000 */
[----:B------:R-:W-:Y:S02]  /*00a0*/  ULDC.64 UR4, c[0x0][0x198] ;  /* 0x0000660000047ab9 */ /* 0x000fe40000000a00 */
[----:B------:R-:W-:Y:S02]  /*00b0*/  UIADD3 UR6, UP0, UR4, 0xf0, URZ ;  /* 0x000000f004067890 */ /* 0x000fe4000ff1e03f */
[----:B------:R-:W-:Y:S02]  /*00c0*/  UIADD3 UR4, UP1, UR4, 0x1f0, URZ ;  /* 0x000001f004047890 */ /* 0x000fe4000ff3e03f */
[----:B------:R-:W-:Y:S02]  /*00d0*/  UIADD3.X UR7, URZ, UR5, URZ, UP0, !UPT ;  /* 0x000000053f077290 */ /* 0x000fe400087fe43f */
[----:B------:R-:W-:-:S07]  /*00e0*/  UIADD3.X UR5, URZ, UR5, URZ, UP1, !UPT ;  /* 0x000000053f057290 */ /* 0x000fce0008ffe43f */
[----:B------:R0:W-:Y:S02]  /*00f0*/  UTMACCTL.PF [UR6] ;  /* 0x00000000060079b9 */ /* 0x0001e40008040000 */
[----:B------:R0:W-:Y:S02]  /*0100*/  UTMACCTL.PF [UR4] ;  /* 0x00000000040079b9 */ /* 0x0001e40008040000 */
[----:B0-----:R-:W-:Y:S01]  /*0110*/  NOP ;  /* 0x0000000000007918 */ /* 0x001fe20000000000 */
.L_x_1:
[----:B------:R-:W-:Y:S05]  /*0120*/  BSYNC B0 ;  /* 0x0000000000007941 */ /* 0x000fea0003800000 */
.L_x_0:
[----:B------:R-:W0:Y:S02]  /*0130*/  SHFL.IDX PT, R2, R0, RZ, 0x1f ;  /* 0x00001fff00027589 */ /* 0x000e2400000e0000 */
[----:B0-----:R-:W-:-:S13]  /*0140*/  ISETP.NE.AND P0, PT, R2, RZ, PT ;  /* 0x000000ff0200720c */ /* 0x001fda0003f05270 */
[----:B------:R-:W-:Y:S05]  /*0150*/  @P0 BRA `(.L_x_2) ;  /* 0x0000000000480947 */ /* 0x000fea0003800000 */
[----:B------:R-:W0:Y:S01]  /*0160*/  S2UR UR8, SR_CgaCtaId ;  /* 0x00000000000879c3 */ /* 0x000e220000008800 */
[----:B------:R-:W-:Y:S01]  /*0170*/  UMOV UR4, 0x400 ;  /* 0x0000040000047882 */ /* 0x000fe20000000000 */
[----:B------:R-:W-:Y:S01]  /*0180*/  UMOV UR5, 0x1 ;  /* 0x0000000100057882 */ /* 0x000fe20000000000 */
[----:B------:R-:W-:Y:S01]  /*0190*/  UMOV UR6, 0x100 ;  /* 0x0000010000067882 */ /* 0x000fe20000000000 */
[----:B------:R-:W-:Y:S01]  /*01a0*/  ELECT P0, URZ, PT ;  /* 0x00000000003f782f */ /* 0x000fe20003800000 */
[----:B------:R-:W-:-:S04]  /*01b0*/  UIADD3 UR6, -UR6, 0x100000, URZ ;  /* 0x0010000006067890 */ /* 0x000fc8000fffe13f */
[----:B------:R-:W-:Y:S02]  /*01c0*/  USHF.L.U32 UR7, UR6, 0xb, URZ ;  /* 0x0000000b06077899 */ /* 0x000fe4000800063f */
[----:B------:R-:W-:Y:S02]  /*01d0*/  USHF.L.U32 UR6, UR6, 0x1, URZ ;  /* 0x0000000106067899 */ /* 0x000fe4000800063f */
[----:B0-----:R-:W-:Y:S02]  /*01e0*/  ULEA UR8, UR8, UR4, 0x18 ;  /* 0x0000000408087291 */ /* 0x001fe4000f8ec03f */
[----:B------:R-:W-:-:S04]  /*01f0*/  UIADD3 UR4, -UR5, 0x100000, URZ ;  /* 0x0010000005047890 */ /* 0x000fc8000fffe13f */
[----:B------:R-:W-:Y:S02]  /*0200*/  USHF.L.U32 UR5, UR4, 0xb, URZ ;  /* 0x0000000b04057899 */ /* 0x000fe4000800063f */
[----:B------:R-:W-:Y:S01]  /*0210*/  USHF.L.U32 UR4, UR4, 0x1, URZ ;  /* 0x0000000104047899 */ /* 0x000fe2000800063f */
[----:B------:R-:W0:Y:S11]  /*0220*/  FENCE.VIEW.ASYNC.S ;  /* 0x00000000000073c6 */ /* 0x000e360000000000 */
[----:B0-----:R0:W1:Y:S01]  /*0230*/  SYNCS.EXCH.64 URZ, [UR8], UR4 ;  /* 0x00000004083f75b2 */ /* 0x0010620008000100 */
[----:B------:R0:W2:Y:S01]  /*0240*/  SYNCS.EXCH.64 URZ, [UR8+0x10], UR6 ;  /* 0x00001006083f75b2 */ /* 0x0000a20008000100 */
[----:B------:R0:W3:Y:S01]  /*0250*/  SYNCS.EXCH.64 URZ, [UR8+0x8], UR4 ;  /* 0x00000804083f75b2 */ /* 0x0000e20008000100 */
[----:B------:R0:W4:Y:S01]  /*0260*/  SYNCS.EXCH.64 URZ, [UR8+0x18], UR6 ;  /* 0x00001806083f75b2 */ /* 0x0001220008000100 */
[----:B------:R-:W-:Y:S01]  /*0270*/  NOP ;  /* 0x0000000000007918 */ /* 0x000fe20000000000 */
.L_x_2:
[----:B------:R-:W5:Y:S01]  /*0280*/  SHFL.IDX PT, R0, R0, RZ, 0x1f ;  /* 0x00001fff00007589 */ /* 0x000f6200000e0000 */
[----:B------:R-:W-:Y:S01]  /*0290*/  ELECT P0, URZ, PT ;  /* 0x00000000003f782f */ /* 0x000fe20003800000 */
[----:B------:R-:W1:Y:S01]  /*02a0*/  LDC R2, c[0x0][0x65c] ;  /* 0x00019700ff027b82 */ /* 0x000e620000000800 */
[----:B0-----:R-:W-:Y:S01]  /*02b0*/  UMOV UR4, 0x20 ;  /* 0x0000002000047882 */ /* 0x001fe20000000000 */
[----:B------:R-:W0:Y:S01]  /*02c0*/  S2R R3, SR_CTAID.Y ;  /* 0x0000000000037919 */ /* 0x000e220000002600 */
[----:B------:R-:W-:Y:S01]  /*02d0*/  NOP ;  /* 0x0000000000007918 */ /* 0x000fe20000000000 */
[----:B------:R-:W-:Y:S01]  /*02e0*/  ISETP.NE.AND P2, PT, R10, RZ, PT ;  /* 0x000000ff0a00720c */ /* 0x000fe20003f45270 */
[----:B------:R-:W-:Y:S01]  /*02f0*/  NOP ;  /* 0x0000000000007918 */ /* 0x000fe20000000000 */
[----:B------:R-:W2:Y:S01]  /*0300*/  S2R R6, SR_CTAID.X ;  /* 0x0000000000067919 */ /* 0x000ea20000002500 */
[----:B------:R-:W-:Y:S02]  /*0310*/  LOP3.LUT R7, R7, 0xfffff7ff, RZ, 0xc0, !PT ;  /* 0xfffff7ff07077812 */ /* 0x000fe400078ec0ff */
[----:B-----5:R-:W-:-:S02]  /*0320*/  ISETP.NE.OR P0, PT, R0, RZ, !P0 ;  /* 0x000000ff0000720c */ /* 0x020fc40004705670 */
[----:B-1----:R-:W-:Y:S02]  /*0330*/  ISETP.NE.AND P3, PT, R2, 0x1, PT ;  /* 0x000000010200780c */ /* 0x002fe40003f65270 */
[----:B------:R-:W-:-:S04]  /*0340*/  SHF.R.S32.HI R0, RZ, 0x1f, R5 ;  /* 0x0000001fff007819 */ /* 0x000fc80000011405 */
[----:B------:R-:W-:-:S04]  /*0350*/  LEA.HI R0, R0, R5, RZ, 0x2 ;  /* 0x0000000500007211 */ /* 0x000fc800078f10ff */
[----:B------:R-:W-:Y:S01]  /*0360*/  LOP3.LUT R0, R0, 0xfffffffc, RZ, 0xc0, !PT ;  /* 0xfffffffc00007812 */ /* 0x000fe200078ec0ff */
[----:B------:R-:W-:Y:S01]  /*0370*/  VOTEU.ALL UP0, P0 ;  /* 0x00000000003f7886 */ /* 0x000fe20000000000 */
[----:B------:R-:W-:Y:S01]  /*0380*/  VOTEU.ALL UP1, P0 ;  /* 0x00000000003f7886 */ /* 0x000fe20000020000 */
[----:B------:R-:W2:Y:S01]  /*0390*/  @P3 LDC R17, c[0x0][0x10] ;  /* 0x00000400ff113b82 */ /* 0x000ea20000000800 */
[----:B------:R-:W-:Y:S01]  /*03a0*/  @P3 LOP3.LUT R7, R7, 0x800, RZ, 0xfc, !PT ;  /* 0x0000080007073812 */ /* 0x000fe200078efcff */
[----:B------:R-:W-:Y:S01]  /*03b0*/  IMAD.IADD R0, R5, 0x1, -R0 ;  /* 0x0000000105007824 */ /* 0x000fe200078e0a00 */
[----:B------:R-:W-:Y:S01]  /*03c0*/  @!UP0 UMOV UR6, 0x400 ;  /* 0x0000040000068882 */ /* 0x000fe20000000000 */
[----:B------:R-:W-:-:S04]  /*03d0*/  @!UP0 UIADD3 UR4, -UR4, 0x100000, URZ ;  /* 0x0010000004048890 */ /* 0x000fc8000fffe13f */
[----:B------:R-:W-:Y:S02]  /*03e0*/  @!UP0 USHF.L.U32 UR5, UR4, 0xb, URZ ;  /* 0x0000000b04058899 */ /* 0x000fe4000800063f */
[----:B------:R-:W-:Y:S01]  /*03f0*/  @!UP0 USHF.L.U32 UR4, UR4, 0x1, URZ ;  /* 0x0000000104048899 */ /* 0x000fe2000800063f */
[----:B0-----:R-:W-:Y:S01]  /*0400*/  @P3 IMAD.MOV.U32 R8, RZ, RZ, R3 ;  /* 0x000000ffff083224 */ /* 0x001fe200078e0003 */
[----:B------:R-:W-:Y:S01]  /*0410*/  ISETP.NE.AND P1, PT, R0, 0x3, PT ;  /* 0x000000030000780c */ /* 0x000fe20003f25270 */
[----:B------:R-:W0:Y:S01]  /*0420*/  @!UP0 S2UR UR7, SR_CgaCtaId ;  /* 0x00000000000789c3 */ /* 0x000e220000008800 */
[----:B------:R-:W-:Y:S02]  /*0430*/  @P3 IMAD.MOV.U32 R9, RZ, RZ, RZ ;  /* 0x000000ffff093224 */ /* 0x000fe400078e00ff */
[----:B------:R-:W-:Y:S02]  /*0440*/  IMAD.MOV.U32 R7, RZ, RZ, RZ ;  /* 0x000000ffff077224 */ /* 0x000fe400078e00ff */
[----:B------:R-:W-:-:S03]  /*0450*/  @P3 IMAD.MOV.U32 R5, RZ, RZ, RZ ;  /* 0x000000ffff053224 */ /* 0x000fc600078e00ff */
[----:B------:R-:W1:Y:S01]  /*0460*/  @!P3 LDC R11, c[0x0][0xc] ;  /* 0x00000300ff0bbb82 */ /* 0x000e620000000800 */
[----:B--2---:R-:W-:-:S04]  /*0470*/  @P3 IMAD.WIDE.U32 R16, R6, R17, R8 ;  /* 0x0000001106103225 */ /* 0x004fc800078e0008 */
[----:B------:R-:W-:Y:S01]  /*0480*/  @P3 IMAD.IADD R17, R17, 0x1, R5 ;  /* 0x0000000111113824 */ /* 0x000fe200078e0205 */
[----:B------:R-:W-:Y:S01]  /*0490*/  LOP3.LUT R5, R4, 0x7f, RZ, 0xc0, !PT ;  /* 0x0000007f04057812 */ /* 0x000fe200078ec0ff */
[----:B0-----:R-:W-:Y:S01]  /*04a0*/  @!UP0 ULEA UR8, UR7, UR6, 0x18 ;  /* 0x0000000607088291 */ /* 0x001fe2000f8ec03f */
[----:B------:R-:W-:Y:S02]  /*04b0*/  VOTEU.ALL UP0, P0 ;  /* 0x00000000003f7886 */ /* 0x000fe40000000000 */
[----:B------:R-:W-:Y:S01]  /*04c0*/  ULDC UR6, c[0x0][0xc] ;  /* 0x0000030000067ab9 */ /* 0x000fe20000000800 */
[----:B------:R-:W-:Y:S01]  /*04d0*/  ISETP.EQ.OR P0, PT, R0, RZ, !P1 ;  /* 0x000000ff0000720c */ /* 0x000fe20004f02670 */
[----:B------:R-:W-:-:S03]  /*04e0*/  ULDC UR7, c[0x0][0x10] ;  /* 0x0000040000077ab9 */ /* 0x000fc60000000800 */
[C---:B------:R-:W-:Y:S01]  /*04f0*/  ISETP.EQ.AND P0, PT, R10.reuse, RZ, P0 ;  /* 0x000000ff0a00720c */ /* 0x040fe20000702270 */
[----:B------:R-:W-:Y:S02]  /*0500*/  VIADD R10, R10, 0xffffffff ;  /* 0xffffffff0a0a7836 */ /* 0x000fe40000000000 */
[----:B-1----:R-:W-:Y:S01]  /*0510*/  @!P3 IMAD.WIDE.U32 R8, R11, R3, R6 ;  /* 0x000000030b08b225 */ /* 0x002fe200078e0006 */
[----:B------:R-:W0:Y:S02]  /*0520*/  FENCE.VIEW.ASYNC.S ;  /* 0x00000000000073c6 */ /* 0x000e240000000000 */
[----:B0-----:R-:W3:Y:S01]  /*0530*/  @!UP0 SYNCS.EXCH.64 URZ, [UR8+0x30], UR4 ;  /* 0x00003004083f85b2 */ /* 0x001ee20008000100 */
[----:B------:R-:W-:Y:S02]  /*0540*/  SEL R18, RZ, 0x1, !P0 ;  /* 0x00000001ff127807 */ /* 0x000fe40004000000 */
[----:B------:R-:W-:Y:S01]  /*0550*/  ISETP.GE.U32.AND P1, PT, R10, 0x2, PT ;  /* 0x000000020a00780c */ /* 0x000fe20003f26070 */
[----:B------:R-:W-:-:S02]  /*0560*/  @!P3 IMAD.MOV.U32 R16, RZ, RZ, R8 ;  /* 0x000000ffff10b224 */ /* 0x000fc400078e0008 */
[----:B------:R-:W-:Y:S01]  /*0570*/  @!P3 IMAD.MOV.U32 R17, RZ, RZ, R9 ;  /* 0x000000ffff11b224 */ /* 0x000fe200078e0009 */
[----:B------:R-:W-:Y:S01]  /*0580*/  SEL R18, R18, 0x2, P1 ;  /* 0x0000000212127807 */ /* 0x000fe20000800000 */
[----:B------:R0:W3:Y:S01]  /*0590*/  @!UP1 SYNCS.EXCH.64 URZ, [UR8+0x38], UR4 ;  /* 0x00003804083f95b2 */ /* 0x0000e20008000100 */
[----:B------:R-:W-:Y:S01]  /*05a0*/  NOP ;  /* 0x0000000000007918 */ /* 0x000fe20000000000 */
[----:B0-----:R-:W-:-:S03]  /*05b0*/  UIMAD.WIDE.U32 UR4, UR6, UR7, URZ ;  /* 0x00000007060472a5 */ /* 0x001fc6000f8e003f */
[----:B------:R-:W-:Y:S02]  /*05c0*/  ULDC UR6, c[0x0][0x14] ;  /* 0x0000050000067ab9 */ /* 0x000fe40000000800 */
[----:B------:R-:W-:Y:S02]  /*05d0*/  UIMAD.WIDE.U32 UR38, UR4, UR6, URZ ;  /* 0x00000006042672a5 */ /* 0x000fe4000f8e003f */
[----:B------:R-:W-:-:S04]  /*05e0*/  UIMAD UR41, UR5, UR6, URZ ;  /* 0x00000006052972a4 */ /* 0x000fc8000f8e023f */
[----:B------:R-:W-:Y:S01]  /*05f0*/  UIADD3 UR41, UR39, UR41, URZ ;  /* 0x0000002927297290 */ /* 0x000fe2000fffe03f */
[----:B---34-:R-:W-:Y:S06]  /*0600*/  BAR.SYNC.DEFER_BLOCKING 0x0 ;  /* 0x0000000000007b1d */ /* 0x018fec0000010000 */
[----:B------:R-:W-:Y:S05]  /*0610*/  @!P2 BRA `(.L_x_3) ;  /* 0x0000007000fca947 */ /* 0x000fea0003800000 */
[----:B------:R-:W-:-:S13]  /*0620*/  ISETP.GT.U32.AND P0, PT, R10, 0x1, PT ;  /* 0x000000010a00780c */ /* 0x000fda0003f04070 */
[----:B------:R-:W-:Y:S05]  /*0630*/  @P0 EXIT ;  /* 0x000000000000094d */ /* 0x000fea0003800000 */
[----:B------:R-:W-:Y:S01]  /*0640*/  ULDC.64 UR4, c[0x0][0x650] ;  /* 0x0001940000047ab9 */ /* 0x000fe20000000a00 */
[----:B------:R-:W-:Y:S01]  /*0650*/  PRMT R0, RZ, 0x7610, R0 ;  /* 0x00007610ff007816 */ /* 0x000fe20000000000 */
[----:B------:R-:W-:Y:S01]  /*0660*/  IMAD.MOV.U32 R109, RZ, RZ, -0x1 ;  /* 0xffffffffff6d7424 */ /* 0x000fe200078e00ff */
[----:B------:R-:W-:Y:S01]  /*0670*/  ISETP.GE.U32.AND P0, PT, R16, UR4, PT ;  /* 0x0000000410007c0c */ /* 0x000fe2000bf06070 */
[----:B------:R-:W-:Y:S02]  /*0680*/  IMAD.MOV.U32 R101, RZ, RZ, -0x1 ;  /* 0xffffffffff657424 */ /* 0x000fe400078e00ff */
[----:B------:R-:W-:Y:S01]  /*0690*/  IMAD.MOV.U32 R19, RZ, RZ, -0x1 ;  /* 0xffffffffff137424 */ /* 0x000fe200078e00ff */
[----:B------:R-:W-:-:S13]  /*06a0*/  ISETP.GE.U32.AND.EX P0, PT, R17, UR5, PT, P0 ;  /* 0x0000000511007c0c */ /* 0x000fda000bf06100 */
[----:B------:R-:W-:Y:S05]  /*06b0*/  @P0 BRA `(.L_x_4) ;  /* 0x0000000400580947 */ /* 0x000fea0003800000 */
[----:B------:R-:W0:Y:S01]  /*06c0*/  LDC.64 R20, c[0x0][0x628] ;  /* 0x00018a00ff147b82 */ /* 0x000e220000000a00 */
[----:B------:R-:W-:Y:S02]  /*06d0*/  IMAD.MOV.U32 R8, RZ, RZ, R16 ;  /* 0x000000ffff087224 */ /* 0x000fe400078e0010 */
[----:B------:R-:W-:-:S05]  /*06e0*/  IMAD.MOV.U32 R9, RZ, RZ, R17 ;  /* 0x000000ffff097224 */ /* 0x000fca00078e0011 */
[----:B------:R-:W1:Y:S08]  /*06f0*/  LDC R0, c[0x0][0x630] ;  /* 0x00018c00ff007b82 */ /* 0x000e700000000800 */
[----:B------:R-:W2:Y:S01]  /*0700*/  LDC.64 R22, c[0x0][0x620] ;  /* 0x00018800ff167b82 */ /* 0x000ea20000000a00 */
[----:B0-----:R-:W-:-:S04]  /*0710*/  ISETP.NE.U32.AND P0, PT, R20, RZ, PT ;  /* 0x000000ff1400720c */ /* 0x001fc80003f05070 */
[----:B------:R-:W-:-:S13]  /*0720*/  ISETP.NE.AND.EX P0, PT, R21, RZ, PT, P0 ;  /* 0x000000ff1500720c */ /* 0x000fda0003f05300 */
[----:B-12---:R-:W-:Y:S05]  /*0730*/  @!P0 BRA `(.L_x_5) ;  /* 0x0000000000288947 */ /* 0x006fea0003800000 */
[----:B------:R-:W0:Y:S02]  /*0740*/  LDC R13, c[0x0][0x634] ;  /* 0x00018d00ff0d7b82 */ /* 0x000e240000000800 */
[----:B0-----:R-:W-:-:S05]  /*0750*/  IADD3 R13, P0, R16, R13, RZ ;  /* 0x0000000d100d7210 */ /* 0x001fca0007f1e0ff */
[----:B------:R-:W-:-:S04]  /*0760*/  IMAD.X R15, RZ, RZ, R17, P0 ;  /* 0x000000ffff0f7224 */ /* 0x000fc800000e0611 */
[----:B------:R-:W-:-:S04]  /*0770*/  IMAD.WIDE.U32 R8, R15, R20, RZ ;  /* 0x000000140f087225 */ /* 0x000fc800078e00ff */
[----:B------:R-:W-:-:S04]  /*0780*/  IMAD.WIDE.U32 R10, P0, R13, R21, R8 ;  /* 0x000000150d0a7225 */ /* 0x000fc80007800008 */
[----:B------:R-:W-:-:S04]  /*0790*/  IMAD.WIDE.U32 R8, R13, R20, RZ ;  /* 0x000000140d087225 */ /* 0x000fc800078e00ff */
[----:B------:R-:W-:Y:S01]  /*07a0*/  IMAD.X R13, RZ, RZ, RZ, P0 ;  /* 0x000000ffff0d7224 */ /* 0x000fe200000e06ff */
[----:B------:R-:W-:Y:S01]  /*07b0*/  IADD3 RZ, P0, R9, R10, RZ ;  /* 0x0000000a09ff7210 */ /* 0x000fe20007f1e0ff */
[----:B------:R-:W-:-:S04]  /*07c0*/  IMAD.MOV.U32 R12, RZ, RZ, R11 ;  /* 0x000000ffff0c7224 */ /* 0x000fc800078e000b */
[----:B------:R-:W-:-:S08]  /*07d0*/  IMAD.WIDE.U32.X R8, R15, R21, R12, P0 ;  /* 0x000000150f087225 */ /* 0x000fd000000e040c */
.L_x_5:
[-CC-:B------:R-:W-:Y:S01]  /*07e0*/  SHF.R.U64 R25, R8, R0.reuse, R9.reuse ;  /* 0x0000000008197219 */ /* 0x180fe20000001209 */
[----:B------:R-:W0:Y:S01]  /*07f0*/  LDC R12, c[0x0][0x618] ;  /* 0x00018600ff0c7b82 */ /* 0x000e220000000800 */
[----:B------:R-:W-:Y:S01]  /*0800*/  SHF.R.U32.HI R7, RZ, R0, R9 ;  /* 0x00000000ff077219 */ /* 0x000fe20000011609 */
[----:B------:R-:W-:Y:S01]  /*0810*/  ULDC UR4, c[0x0][0x150] ;  /* 0x0000540000047ab9 */ /* 0x000fe20000000800 */
[----:B------:R-:W-:Y:S02]  /*0820*/  IADD3 R11, P0, RZ, -R25, RZ ;  /* 0x80000019ff0b7210 */ /* 0x000fe40007f1e0ff */
[----:B------:R-:W-:-:S03]  /*0830*/  I2FP.F32.U32 R0, R6 ;  /* 0x0000000600007245 */ /* 0x000fc60000201000 */
[----:B------:R-:W1:Y:S01]  /*0840*/  LDC.64 R30, c[0x0][0x640] ;  /* 0x00019000ff1e7b82 */ /* 0x000e620000000a00 */
[----:B------:R-:W-:Y:S02]  /*0850*/  IMAD.X R13, RZ, RZ, ~R7, P0 ;  /* 0x000000ffff0d7224 */ /* 0x000fe400000e0e07 */
[----:B------:R-:W-:Y:S01]  /*0860*/  FMUL R0, R0, UR4 ;  /* 0x0000000400007c20 */ /* 0x000fe20008400000 */
[----:B------:R-:W-:Y:S01]  /*0870*/  IMAD.WIDE.U32 R8, R11, R22, R16 ;  /* 0x000000160b087225 */ /* 0x000fe200078e0010 */
[----:B------:R-:W-:-:S03]  /*0880*/  ULDC UR4, c[0x0][0x154] ;  /* 0x0000550000047ab9 */ /* 0x000fc60000000800 */
[----:B------:R-:W-:Y:S01]  /*0890*/  IMAD R10, R13, R22, RZ ;  /* 0x000000160d0a7224 */ /* 0x000fe200078e02ff */
[----:B------:R-:W2:Y:S01]  /*08a0*/  LDC R7, c[0x0][0x144] ;  /* 0x00005100ff077b82 */ /* 0x000ea20000000800 */
[----:B------:R-:W3:Y:S02]  /*08b0*/  F2I.U32.TRUNC.NTZ R0, R0 ;  /* 0x0000000000007305 */ /* 0x000ee4000020f000 */
[----:B------:R-:W-:-:S04]  /*08c0*/  IMAD R11, R11, R23, R10 ;  /* 0x000000170b0b7224 */ /* 0x000fc800078e020a */
[----:B------:R-:W-:Y:S01]  /*08d0*/  IMAD.IADD R9, R9, 0x1, R11 ;  /* 0x0000000109097824 */ /* 0x000fe200078e020b */
[----:B------:R-:W4:Y:S01]  /*08e0*/  LDC R24, c[0x0][0x608] ;  /* 0x00018200ff187b82 */ /* 0x000f220000000800 */
[----:B------:R-:W-:-:S03]  /*08f0*/  IMAD.MOV.U32 R11, RZ, RZ, -0x1 ;  /* 0xffffffffff0b7424 */ /* 0x000fc600078e00ff */
[-CC-:B0-----:R-:W-:Y:S02]  /*0900*/  SHF.R.U64 R22, R8, R12.reuse, R9.reuse ;  /* 0x0000000c08167219 */ /* 0x181fe40000001209 */
[----:B------:R-:W-:Y:S02]  /*0910*/  I2FP.F32.U32 R8, R3 ;  /* 0x0000000300087245 */ /* 0x000fe40000201000 */
[----:B------:R-:W0:Y:S01]  /*0920*/  LDC R28, c[0x0][0x658] ;  /* 0x00019600ff1c7b82 */ /* 0x000e220000000800 */
[----:B-1----:R-:W-:Y:S01]  /*0930*/  ISETP.NE.U32.AND P0, PT, R30, RZ, PT ;  /* 0x000000ff1e00720c */ /* 0x002fe20003f05070 */
[----:B---3--:R-:W-:Y:S02]  /*0940*/  IMAD.MOV R10, RZ, RZ, -R0 ;  /* 0x000000ffff0a7224 */ /* 0x008fe400078e0a00 */
[----:B------:R-:W-:Y:S01]  /*0950*/  FMUL R8, R8, UR4 ;  /* 0x0000000408087c20 */ /* 0x000fe20008400000 */
[----:B------:R-:W-:Y:S02]  /*0960*/  SHF.R.U32.HI R9, RZ, R12, R9 ;  /* 0x0000000cff097219 */ /* 0x000fe40000011609 */
[----:B------:R-:W-:Y:S01]  /*0970*/  ISETP.NE.AND.EX P0, PT, R31, RZ, PT, P0 ;  /* 0x000000ff1f00720c */ /* 0x000fe20003f05300 */
[----:B------:R1:W3:Y:S01]  /*0980*/  F2I.U32.TRUNC.NTZ R15, R8 ;  /* 0x00000008000f7305 */ /* 0x0002e2000020f000 */
[----:B------:R-:W1:Y:S01]  /*0990*/  LDC R20, c[0x0][0x148] ;  /* 0x00005200ff147b82 */ /* 0x000e620000000800 */
[----:B--2---:R-:W-:-:S07]  /*09a0*/  IMAD R0, R7, R10, R6 ;  /* 0x0000000a07007224 */ /* 0x004fce00078e0206 */
[----:B------:R-:W2:Y:S01]  /*09b0*/  LDC R26, c[0x0][0x600] ;  /* 0x00018000ff1a7b82 */ /* 0x000ea20000000800 */
[-CC-:B----4-:R-:W-:Y:S02]  /*09c0*/  SHF.R.U64 R32, R22, R24.reuse, R9.reuse ;  /* 0x0000001816207219 */ /* 0x190fe40000001209 */
[----:B------:R-:W-:Y:S01]  /*09d0*/  SHF.R.U32.HI R7, RZ, R24, R9 ;  /* 0x00000018ff077219 */ /* 0x000fe20000011609 */
[----:B------:R-:W-:-:S04]  /*09e0*/  IMAD.MOV.U32 R9, RZ, RZ, 0x1 ;  /* 0x00000001ff097424 */ /* 0x000fc800078e00ff */
[----:B------:R-:W4:Y:S01]  /*09f0*/  LDC R21, c[0x0][0x648] ;  /* 0x00019200ff157b82 */ /* 0x000f220000000800 */
[-C--:B0-----:R-:W-:Y:S02]  /*0a00*/  SHF.L.U32 R6, R11, R28.reuse, RZ ;  /* 0x0000001c0b067219 */ /* 0x081fe400000006ff */
[--C-:B------:R-:W-:Y:S02]  /*0a10*/  SHF.R.U64 R24, R32, R28, R7.reuse ;  /* 0x0000001c20187219 */ /* 0x100fe40000001207 */
[----:B------:R-:W-:Y:S02]  /*0a20*/  LOP3.LUT R13, RZ, R6, RZ, 0x33, !PT ;  /* 0x00000006ff0d7212 */ /* 0x000fe400078e33ff */
[-C--:B------:R-:W-:Y:S01]  /*0a30*/  SHF.R.U32.HI R7, RZ, R28.reuse, R7 ;  /* 0x0000001cff077219 */ /* 0x080fe20000011607 */
[----:B------:R-:W0:Y:S01]  /*0a40*/  LDC R23, c[0x0][0x638] ;  /* 0x00018e00ff177b82 */ /* 0x000e220000000800 */
[----:B------:R-:W-:Y:S01]  /*0a50*/  SHF.L.U32 R12, R9, R28, RZ ;  /* 0x0000001c090c7219 */ /* 0x000fe200000006ff */
[----:B------:R-:W-:-:S06]  /*0a60*/  IMAD.MOV.U32 R6, RZ, RZ, R24 ;  /* 0x000000ffff067224 */ /* 0x000fcc00078e0018 */
[----:B------:R-:W0:Y:S01]  /*0a70*/  LDC R109, c[0x0][0x610] ;  /* 0x00018400ff6d7b82 */ /* 0x000e220000000800 */
[----:B-1-3--:R-:W-:Y:S05]  /*0a80*/  @!P0 BRA `(.L_x_6) ;  /* 0x0000000000288947 */ /* 0x00afea0003800000 */
[----:B------:R-:W1:Y:S02]  /*0a90*/  LDC R11, c[0x0][0x64c] ;  /* 0x00019300ff0b7b82 */ /* 0x000e640000000800 */
[----:B-1----:R-:W-:-:S05]  /*0aa0*/  IADD3 R11, P0, R24, R11, RZ ;  /* 0x0000000b180b7210 */ /* 0x002fca0007f1e0ff */
        /* <DEDUP_REMOVED lines=8> */
.L_x_6:
[----:B----4-:R-:W-:Y:S01]  /*0b30*/  SHF.R.U64 R6, R6, R21, R7 ;  /* 0x0000001506067219 */ /* 0x010fe20000001207 */
[----:B--2---:R-:W-:Y:S01]  /*0b40*/  VIADD R7, R26, 0xffffffff ;  /* 0xffffffff1a077836 */ /* 0x004fe20000000000 */
[----:B------:R-:W-:Y:S01]  /*0b50*/  LOP3.LUT R13, R32, R13, RZ, 0xc0, !PT ;  /* 0x0000000d200d7212 */ /* 0x000fe200078ec0ff */
[----:B------:R-:W-:Y:S02]  /*0b60*/  IMAD.MOV R15, RZ, RZ, -R15 ;  /* 0x000000ffff0f7224 */ /* 0x000fe400078e0a0f */
[----:B------:R-:W-:Y:S02]  /*0b70*/  IMAD.MOV R8, RZ, RZ, -R6 ;  /* 0x000000ffff087224 */ /* 0x000fe400078e0a06 */
[----:B------:R-:W-:Y:S01]  /*0b80*/  IMAD R13, R12, R6, R13 ;  /* 0x000000060c0d7224 */ /* 0x000fe200078e020d */
[----:B------:R-:W-:Y:S01]  /*0b90*/  LOP3.LUT R6, R22, R7, RZ, 0xc0, !PT ;  /* 0x0000000716067212 */ /* 0x000fe200078ec0ff */
[----:B------:R-:W-:Y:S02]  /*0ba0*/  @P3 IMAD R0, R20, R15, R3 ;  /* 0x0000000f14003224 */ /* 0x000fe400078e0203 */
[----:B0-----:R-:W-:-:S02]  /*0bb0*/  IMAD R3, R8, R23, R24 ;  /* 0x0000001708037224 */ /* 0x001fc400078e0218 */
[----:B------:R-:W-:Y:S02]  /*0bc0*/  IMAD R109, R13, R109, R0 ;  /* 0x0000006d0d6d7224 */ /* 0x000fe400078e0200 */
[----:B------:R-:W-:Y:S02]  /*0bd0*/  IMAD R6, R3, R26, R6 ;  /* 0x0000001a03067224 */ /* 0x000fe400078e0206 */
[----:B------:R-:W-:Y:S02]  /*0be0*/  IMAD.MOV.U32 R0, RZ, RZ, 0x1 ;  /* 0x00000001ff007424 */ /* 0x000fe400078e00ff */
[----:B------:R-:W-:Y:S01]  /*0bf0*/  IMAD.MOV.U32 R19, RZ, RZ, R25 ;  /* 0x000000ffff137224 */ /* 0x000fe200078e0019 */
[----:B------:R-:W-:Y:S02]  /*0c00*/  SEL R101, R6, R109, !P3 ;  /* 0x0000006d06657207 */ /* 0x000fe40005800000 */
[----:B------:R-:W-:-:S07]  /*0c10*/  SEL R109, R109, R6, !P3 ;  /* 0x000000066d6d7207 */ /* 0x000fce0005800000 */
.L_x_4:
[----:B------:R-:W-:-:S08]  /*0c20*/  NOP ;  /* 0x0000000000007918 */ /* 0x000fd00000000000 */
[----:B------:R-:W0:Y:S02]  /*0c30*/  USETMAXREG.TRY_ALLOC.CTAPOOL UP0, 0xe8 ;  /* 0x000000e8000079c8 */ /* 0x000e240008000600 */
[----:B0-----:R-:W-:-:S13]  /*0c40*/  PLOP3.LUT P0, PT, PT, PT, UP0, 0x80, 0x0 ;  /* 0x000000000000781c */ /* 0x001fda0003f0f008 */
[----:B------:R-:W-:Y:S05]  /*0c50*/  @!P0 BRA `(.L_x_4) ;  /* 0xfffffffc00f08947 */ /* 0x000fea000383ffff */
[----:B------:R-:W-:Y:S01]  /*0c60*/  ULDC.64 UR4, c[0x0][0x598] ;  /* 0x0001660000047ab9 */ /* 0x000fe20000000a00 */
[----:B------:R-:W-:Y:S01]  /*0c70*/  ULDC.64 UR36, c[0x0][0x208] ;  /* 0x0000820000247ab9 */ /* 0x000fe20000000a00 */
[----:B------:R-:W-:-:S04]  /*0c80*/  ISETP.NE.U32.AND P0, PT, RZ, UR4, PT ;  /* 0x00000004ff007c0c */ /* 0x000fc8000bf05070 */
[----:B------:R-:W-:-:S13]  /*0c90*/  ISETP.NE.AND.EX P0, PT, RZ, UR5, PT, P0 ;  /* 0x00000005ff007c0c */ /* 0x000fda000bf05300 */
[----:B------:R-:W-:Y:S05]  /*0ca0*/  @!P0 BRA `(.L_x_7) ;  /* 0x00000000001c8947 */ /* 0x000fea0003800000 */
[----:B------:R-:W0:Y:S02]  /*0cb0*/  LDC.64 R6, c[0x0][0x598] ;  /* 0x00016600ff067b82 */ /* 0x000e240000000a00 */
[----:B0-----:R-:W2:Y:S02]  /*0cc0*/  LDG.E.64 R6, desc[UR36][R6.64] ;  /* 0x0000002406067981 */ /* 0x001ea4000c1e1b00 */
[----:B--2---:R-:W-:-:S04]  /*0cd0*/  ISETP.NE.U32.AND P0, PT, R6, RZ, PT ;  /* 0x000000ff0600720c */ /* 0x004fc80003f05070 */
[----:B------:R-:W-:-:S13]  /*0ce0*/  ISETP.NE.AND.EX P0, PT, R7, RZ, PT, P0 ;  /* 0x000000ff0700720c */ /* 0x000fda0003f05300 */
[----:B------:R-:W-:Y:S05]  /*0cf0*/  @!P0 BRA `(.L_x_7) ;  /* 0x0000000000088947 */ /* 0x000fea0003800000 */
[----:B------:R0:W5:Y:S01]  /*0d00*/  LD.E R88, desc[UR36][R6.64] ;  /* 0x0000002406587980 */ /* 0x000162000c101900 */
[----:B------:R-:W-:Y:S05]  /*0d10*/  BRA `(.L_x_8) ;  /* 0x0000000000247947 */ /* 0x000fea0003800000 */
.L_x_7:
[----:B------:R-:W-:Y:S02]  /*0d20*/  ULDC.64 UR4, c[0x0][0x588] ;  /* 0x0001620000047ab9 */ /* 0x000fe40000000a00 */
[----:B------:R-:W-:-:S04]  /*0d30*/  ISETP.NE.U32.AND P0, PT, RZ, UR4, PT ;  /* 0x00000004ff007c0c */ /* 0x000fc8000bf05070 */
[----:B------:R-:W-:-:S13]  /*0d40*/  ISETP.NE.AND.EX P0, PT, RZ, UR5, PT, P0 ;  /* 0x00000005ff007c0c */ /* 0x000fda000bf05300 */
[----:B------:R-:W-:Y:S05]  /*0d50*/  @!P0 BRA `(.L_x_9) ;  /* 0x00000000000c8947 */ /* 0x000fea0003800000 */
[----:B------:R-:W0:Y:S02]  /*0d60*/  LDC.64 R88, c[0x0][0x588] ;  /* 0x00016200ff587b82 */ /* 0x000e240000000a00 */
[----:B0-----:R1:W5:Y:S01]  /*0d70*/  LDG.E R88, desc[UR36][R88.64] ;  /* 0x0000002458587981 */ /* 0x001362000c1e1900 */
[----:B------:R-:W-:Y:S05]  /*0d80*/  BRA `(.L_x_8) ;  /* 0x0000000000087947 */ /* 0x000fea0003800000 */
.L_x_9:
[----:B------:R-:W-:Y:S02]  /*0d90*/  ULDC UR4, c[0x0][0x580] ;  /* 0x0001600000047ab9 */ /* 0x000fe40000000800 */
[----:B------:R-:W-:-:S07]  /*0da0*/  IMAD.U32 R88, RZ, RZ, UR4 ;  /* 0x00000004ff587e24 */ /* 0x000fce000f8e00ff */
.L_x_8:
[----:B------:R-:W-:Y:S02]  /*0db0*/  ULDC.64 UR4, c[0x0][0x5a0] ;  /* 0x0001680000047ab9 */ /* 0x000fe40000000a00 */
[----:B------:R-:W-:-:S04]  /*0dc0*/  ISETP.NE.U32.AND P0, PT, RZ, UR4, PT ;  /* 0x00000004ff007c0c */ /* 0x000fc8000bf05070 */
[----:B------:R-:W-:-:S13]  /*0dd0*/  ISETP.NE.AND.EX P0, PT, RZ, UR5, PT, P0 ;  /* 0x00000005ff007c0c */ /* 0x000fda000bf05300 */
[----:B------:R-:W-:Y:S05]  /*0de0*/  @!P0 BRA `(.L_x_10) ;  /* 0x00000000001c8947 */ /* 0x000fea0003800000 */
[----:B0-----:R-:W0:Y:S02]  /*0df0*/  LDC.64 R6, c[0x0][0x5a0] ;  /* 0x00016800ff067b82 */ /* 0x001e240000000a00 */
[----:B0-----:R-:W2:Y:S02]  /*0e00*/  LDG.E.64 R6, desc[UR36][R6.64] ;  /* 0x0000002406067981 */ /* 0x001ea4000c1e1b00 */
[----:B--2---:R-:W-:-:S04]  /*0e10*/  ISETP.NE.U32.AND P0, PT, R6, RZ, PT ;  /* 0x000000ff0600720c */ /* 0x004fc80003f05070 */
[----:B------:R-:W-:-:S13]  /*0e20*/  ISETP.NE.AND.EX P0, PT, R7, RZ, PT, P0 ;  /* 0x000000ff0700720c */ /* 0x000fda0003f05300 */
[----:B------:R-:W-:Y:S05]  /*0e30*/  @!P0 BRA `(.L_x_10) ;  /* 0x0000000000088947 */ /* 0x000fea0003800000 */
[----:B-1----:R0:W5:Y:S01]  /*0e40*/  LD.E R89, desc[UR36][R6.64] ;  /* 0x0000002406597980 */ /* 0x002162000c101900 */
[----:B------:R-:W-:Y:S05]  /*0e50*/  BRA `(.L_x_11) ;  /* 0x0000000000247947 */ /* 0x000fea0003800000 */
.L_x_10:
[----:B------:R-:W-:Y:S02]  /*0e60*/  ULDC.64 UR4, c[0x0][0x590] ;  /* 0x0001640000047ab9 */ /* 0x000fe40000000a00 */
[----:B------:R-:W-:-:S04]  /*0e70*/  ISETP.NE.U32.AND P0, PT, RZ, UR4, PT ;  /* 0x00000004ff007c0c */ /* 0x000fc8000bf05070 */
[----:B------:R-:W-:-:S13]  /*0e80*/  ISETP.NE.AND.EX P0, PT, RZ, UR5, PT, P0 ;  /* 0x00000005ff007c0c */ /* 0x000fda000bf05300 */
[----:B------:R-:W-:Y:S05]  /*0e90*/  @!P0 BRA `(.L_x_12) ;  /* 0x00000000000c8947 */ /* 0x000fea0003800000 */
[----:B0-----:R-:W1:Y:S02]  /*0ea0*/  LDC.64 R6, c[0x0][0x590] ;  /* 0x00016400ff067b82 */ /* 0x001e640000000a00 */
[----:B-1----:R1:W5:Y:S01]  /*0eb0*/  LDG.E R89, desc[UR36][R6.64] ;  /* 0x0000002406597981 */ /* 0x002362000c1e1900 */
[----:B------:R-:W-:Y:S05]  /*0ec0*/  BRA `(.L_x_11) ;  /* 0x0000000000087947 */ /* 0x000fea0003800000 */
.L_x_12:
[----:B------:R-:W-:Y:S02]  /*0ed0*/  ULDC UR4, c[0x0][0x584] ;  /* 0x0001610000047ab9 */ /* 0x000fe40000000800 */
[----:B-1----:R-:W-:-:S07]  /*0ee0*/  IMAD.U32 R89, RZ, RZ, UR4 ;  /* 0x00000004ff597e24 */ /* 0x002fce000f8e00ff */
.L_x_11:
[----:B------:R-:W-:-:S13]  /*0ef0*/  LOP3.LUT P0, RZ, R0, 0xff, RZ, 0xc0, !PT ;  /* 0x000000ff00ff7812 */ /* 0x000fda000780c0ff */
[----:B------:R-:W-:Y:S05]  /*0f00*/  @!P0 EXIT ;  /* 0x000000000000894d */ /* 0x000fea0003800000 */
[----:B------:R-:W2:Y:S01]  /*0f10*/  LDC R91, c[0x0][0x658] ;  /* 0x00019600ff5b7b82 */ /* 0x000ea20000000800 */
[----:B------:R-:W-:Y:S01]  /*0f20*/  ULDC.64 UR6, c[0x0][0x288] ;  /* 0x0000a20000067ab9 */ /* 0x000fe20000000a00 */
[----:B------:R-:W-:Y:S01]  /*0f30*/  LOP3.LUT R14, R14, 0x1, RZ, 0xc0, !PT ;  /* 0x000000010e0e7812 */ /* 0x000fe200078ec0ff */
[----:B------:R-:W-:Y:S01]  /*0f40*/  UIADD3 UR4, UR7, 0x7f, URZ ;  /* 0x0000007f07047890 */ /* 0x000fe2000fffe03f */
[----:B------:R-:W-:Y:S01]  /*0f50*/  SHF.R.U32.HI R0, RZ, 0x2, R4 ;  /* 0x00000002ff007819 */ /* 0x000fe20000011604 */
[----:B------:R-:W-:Y:S01]  /*0f60*/  IMAD.U32 R3, RZ, RZ, UR6 ;  /* 0x00000006ff037e24 */ /* 0x000fe2000f8e00ff */
[----:B------:R-:W-:Y:S01]  /*0f70*/  SHF.R.U32.HI R5, RZ, 0x1, R5 ;  /* 0x00000001ff057819 */ /* 0x000fe20000011605 */
[----:B------:R-:W-:Y:S01]  /*0f80*/  USHF.R.S32.HI UR5, URZ, 0x1f, UR4 ;  /* 0x0000001f3f057899 */ /* 0x000fe20008011404 */
[----:B------:R-:W3:Y:S01]  /*0f90*/  LDC.64 R94, c[0x0][0x5c8] ;  /* 0x00017200ff5e7b82 */ /* 0x000ee20000000a00 */
[----:B------:R-:W-:Y:S01]  /*0fa0*/  LOP3.LUT R90, R4, 0x3, RZ, 0xc0, !PT ;  /* 0x00000003045a7812 */ /* 0x000fe200078ec0ff */
[----:B01----:R-:W-:Y:S01]  /*0fb0*/  IMAD.SHL.U32 R7, R14, 0x40, RZ ;  /* 0x000000400e077824 */ /* 0x003fe200078e00ff */
[----:B------:R-:W-:Y:S01]  /*0fc0*/  LOP3.LUT R0, R0, 0x7, RZ, 0xc0, !PT ;  /* 0x0000000700007812 */ /* 0x000fe200078ec0ff */
[----:B------:R-:W-:Y:S01]  /*0fd0*/  ULEA.HI UR5, UR5, UR4, URZ, 0x7 ;  /* 0x0000000405057291 */ /* 0x000fe2000f8f383f */
[----:B------:R-:W-:Y:S01]  /*0fe0*/  LOP3.LUT R5, R5, 0x30, RZ, 0xc0, !PT ;  /* 0x0000003005057812 */ /* 0x000fe200078ec0ff */
[----:B------:R-:W-:Y:S01]  /*0ff0*/  IMAD R90, R90, -0x2, R3 ;  /* 0xfffffffe5a5a7824 */ /* 0x000fe200078e0203 */
[--C-:B------:R-:W-:Y:S01]  /*1000*/  LOP3.LUT R22, R7, 0x40, R0.reuse, 0xe2, !PT ;  /* 0x0000004007167812 */ /* 0x100fe200078ee200 */
[----:B------:R-:W0:Y:S01]  /*1010*/  LDC R98, c[0x0][0x600] ;  /* 0x00018000ff627b82 */ /* 0x000e220000000800 */
[----:B------:R-:W-:Y:S01]  /*1020*/  IADD3 R3, RZ, -R5, -R0 ;  /* 0x80000005ff037210 */ /* 0x000fe20007ffe800 */
[----:B------:R-:W-:Y:S01]  /*1030*/  IMAD.MOV.U32 R0, RZ, RZ, -0x1 ;  /* 0xffffffffff007424 */ /* 0x000fe200078e00ff */
[----:B------:R-:W-:Y:S01]  /*1040*/  USHF.R.S32.HI UR43, URZ, 0x7, UR5 ;  /* 0x000000073f2b7899 */ /* 0x000fe20008011405 */
[----:B------:R-:W-:Y:S01]  /*1050*/  IMAD.MOV.U32 R6, RZ, RZ, 0x1 ;  /* 0x00000001ff067424 */ /* 0x000fe200078e00ff */
[----:B------:R-:W-:Y:S01]  /*1060*/  LOP3.LUT R97, R4, 0x80, RZ, 0xc0, !PT ;  /* 0x0000008004617812 */ /* 0x000fe200078ec0ff */
[----:B------:R-:W-:Y:S01]  /*1070*/  IMAD R3, R14, -0x40, R3 ;  /* 0xffffffc00e037824 */ /* 0x000fe200078e0203 */
[----:B------:R-:W-:Y:S01]  /*1080*/  UISETP.LT.AND UP0, UPT, UR43, 0x1, UPT ;  /* 0x000000012b00788c */ /* 0x000fe2000bf01270 */
[----:B--2---:R-:W-:Y:S01]  /*1090*/  SHF.L.U32 R0, R0, R91, RZ ;  /* 0x0000005b00007219 */ /* 0x004fe200000006ff */
[----:B------:R-:W-:Y:S01]  /*10a0*/  ULDC UR4, c[0x0][0x284] ;  /* 0x0000a10000047ab9 */ /* 0x000fe20000000800 */
[----:B------:R-:W-:Y:S01]  /*10b0*/  LOP3.LUT R22, R22, R5, RZ, 0xfc, !PT ;  /* 0x0000000516167212 */ /* 0x000fe200078efcff */
[----:B------:R-:W-:Y:S01]  /*10c0*/  USEL UR44, UR43, 0x1, UP0 ;  /* 0x000000012b2c7887 */ /* 0x000fe20008000000 */
[----:B------:R-:W-:Y:S01]  /*10d0*/  SHF.L.U32 R91, R6, R91, RZ ;  /* 0x0000005b065b7219 */ /* 0x000fe200000006ff */
[----:B------:R-:W-:Y:S01]  /*10e0*/  IMAD.SHL.U32 R96, R4, 0x2, RZ ;  /* 0x0000000204607824 */ /* 0x000fe200078e00ff */
[----:B------:R-:W-:Y:S01]  /*10f0*/  LOP3.LUT R116, R18, 0x1, RZ, 0xfc, !PT ;  /* 0x0000000112747812 */ /* 0x000fe200078efcff */
[----:B------:R-:W-:Y:S01]  /*1100*/  VIADD R100, R3, UR4 ;  /* 0x0000000403647c36 */ /* 0x000fe20008000000 */
[C-C-:B---3--:R-:W-:Y:S01]  /*1110*/  SHF.L.U64.HI R92, R94.reuse, 0x7, R95.reuse ;  /* 0x000000075e5c7819 */ /* 0x148fe2000001025f */
[----:B------:R-:W-:Y:S01]  /*1120*/  IMAD.MOV.U32 R23, RZ, RZ, RZ ;  /* 0x000000ffff177224 */ /* 0x000fe200078e00ff */
[C---:B------:R-:W-:Y:S01]  /*1130*/  SHF.L.U64.HI R93, R94.reuse, 0x3, R95 ;  /* 0x000000035e5d7819 */ /* 0x040fe2000001025f */
[C---:B------:R-:W-:Y:S01]  /*1140*/  IMAD.SHL.U32 R95, R94.reuse, 0x80, RZ ;  /* 0x000000805e5f7824 */ /* 0x040fe200078e00ff */
[----:B------:R-:W-:Y:S01]  /*1150*/  SHF.R.U32.HI R97, RZ, 0x7, R97 ;  /* 0x00000007ff617819 */ /* 0x000fe20000011661 */
[----:B------:R-:W-:Y:S01]  /*1160*/  IMAD.SHL.U32 R94, R94, 0x8, RZ ;  /* 0x000000085e5e7824 */ /* 0x000fe200078e00ff */
[----:B------:R-:W-:Y:S01]  /*1170*/  LOP3.LUT R99, RZ, R0, RZ, 0x33, !PT ;  /* 0x00000000ff637212 */ /* 0x000fe200078e33ff */
[----:B------:R-:W-:Y:S01]  /*1180*/  UIADD3 UR44, UR43, -UR44, URZ ;  /* 0x8000002c2b2c7290 */ /* 0x000fe2000fffe03f */
[----:B0-----:R-:W-:Y:S01]  /*1190*/  VIADD R98, R98, 0xffffffff ;  /* 0xffffffff62627836 */ /* 0x001fe20000000000 */
[----:B------:R-:W-:Y:S01]  /*11a0*/  UMOV UR40, URZ ;  /* 0x0000003f00287c82 */ /* 0x000fe20008000000 */
[----:B------:R-:W-:-:S09]  /*11b0*/  UMOV UR42, URZ ;  /* 0x0000003f002a7c82 */ /* 0x000fd20008000000 */
.L_x_156:
[----:B0-----:R-:W0:Y:S01]  /*11c0*/  SHFL.IDX PT, R0, R97, RZ, 0x1f ;  /* 0x00001fff61007589 */ /* 0x001e2200000e0000 */
[----:B-1----:R-:W1:Y:S01]  /*11d0*/  S2UR UR7, SR_CgaCtaId ;  /* 0x00000000000779c3 */ /* 0x002e620000008800 */
[----:B------:R-:W-:Y:S01]  /*11e0*/  UMOV UR6, 0x400 ;  /* 0x0000040000067882 */ /* 0x000fe20000000000 */
[----:B0-----:R-:W-:Y:S01]  /*11f0*/  R2UR UR4, R0 ;  /* 0x00000000000472ca */ /* 0x001fe200000e0000 */
[----:B-1----:R-:W-:-:S12]  /*1200*/  ULEA UR46, UR7, UR6, 0x18 ;  /* 0x00000006072e7291 */ /* 0x002fd8000f8ec03f */
[----:B------:R-:W-:-:S04]  /*1210*/  ULEA.HI UR5, UR4, UR4, URZ, 0x1 ;  /* 0x0000000404057291 */ /* 0x000fc8000f8f083f */
[----:B------:R-:W-:-:S04]  /*1220*/  ULOP3.LUT UR5, UR5, 0x7fffe, URZ, 0xc0, !UPT ;  /* 0x0007fffe05057892 */ /* 0x000fc8000f8ec03f */
[----:B------:R-:W-:-:S03]  /*1230*/  UIADD3 UR5, UR4, -UR5, URZ ;  /* 0x8000000504057290 */ /* 0x000fc6000fffe03f */
[----:B------:R-:W-:Y:S01]  /*1240*/  ULDC UR4, c[0x0][0x28c] ;  /* 0x0000a30000047ab9 */ /* 0x000fe20000000800 */
[----:B------:R-:W-:Y:S01]  /*1250*/  ULEA UR5, UR5, UR46, 0xd ;  /* 0x0000002e05057291 */ /* 0x000fe2000f8e683f */
[----:B------:R-:W-:-:S03]  /*1260*/  ISETP.LT.AND P0, PT, RZ, UR4, PT ;  /* 0x00000004ff007c0c */ /* 0x000fc6000bf01270 */
[----:B------:R-:W-:-:S04]  /*1270*/  UIADD3 UR5, UR5, 0x100, URZ ;  /* 0x0000010005057890 */ /* 0x000fc8000fffe03f */
[----:B------:R-:W-:-:S04]  /*1280*/  USHF.R.U32.HI UR5, URZ, 0x4, UR5 ;  /* 0x000000043f057899 */ /* 0x000fc80008011605 */
[----:B------:R-:W-:-:S04]  /*1290*/  ULOP3.LUT UR5, UR5, 0x3fff, URZ, 0xc0, !UPT ;  /* 0x00003fff05057892 */ /* 0x000fc8000f8ec03f */
[----:B------:R-:W-:Y:S01]  /*12a0*/  ULOP3.LUT UR45, UR5, 0x10000, URZ, 0xfc, !UPT ;  /* 0x00010000052d7892 */ /* 0x000fe2000f8efc3f */
[----:B--2345:R-:W-:Y:S11]  /*12b0*/  @P0 BRA `(.L_x_13) ;  /* 0x0000000000400947 */ /* 0x03cff60003800000 */
[----:B------:R-:W-:Y:S01]  /*12c0*/  MOV R0, 0x0 ;  /* 0x0000000000007802 */ /* 0x000fe20000000f00 */
[----:B------:R-:W-:Y:S01]  /*12d0*/  ULDC.64 UR4, c[0x4][0x68] ;  /* 0x01001a0000047ab9 */ /* 0x000fe20000000a00 */
[----:B------:R-:W-:Y:S01]  /*12e0*/  ULDC.64 UR6, c[0x4][0x8] ;  /* 0x0100020000067ab9 */ /* 0x000fe20000000a00 */
[----:B------:R-:W-:Y:S01]  /*12f0*/  IMAD.U32 R4, RZ, RZ, UR4 ;  /* 0x00000004ff047e24 */ /* 0x000fe2000f8e00ff */
[----:B------:R0:W1:Y:S01]  /*1300*/  LDC.64 R14, c[0x4][R0] ;  /* 0x01000000000e7b82 */ /* 0x0000620000000a00 */
[----:B------:R-:W-:Y:S01]  /*1310*/  IMAD.U32 R5, RZ, RZ, UR5 ;  /* 0x00000005ff057e24 */ /* 0x000fe2000f8e00ff */
[----:B------:R-:W-:Y:S01]  /*1320*/  ULDC.64 UR4, c[0x4][0x70] ;  /* 0x01001c0000047ab9 */ /* 0x000fe20000000a00 */
[----:B------:R-:W-:Y:S02]  /*1330*/  IMAD.U32 R10, RZ, RZ, UR6 ;  /* 0x00000006ff0a7e24 */ /* 0x000fe4000f8e00ff */
[----:B------:R-:W-:Y:S02]  /*1340*/  IMAD.U32 R6, RZ, RZ, UR4 ;  /* 0x00000004ff067e24 */ /* 0x000fe4000f8e00ff */
[----:B------:R-:W-:-:S02]  /*1350*/  IMAD.U32 R7, RZ, RZ, UR5 ;  /* 0x00000005ff077e24 */ /* 0x000fc4000f8e00ff */
[----:B------:R-:W-:Y:S02]  /*1360*/  IMAD.U32 R11, RZ, RZ, UR7 ;  /* 0x00000007ff0b7e24 */ /* 0x000fe4000f8e00ff */
[----:B------:R-:W-:Y:S02]  /*1370*/  IMAD.MOV.U32 R8, RZ, RZ, 0x1e1 ;  /* 0x000001e1ff087424 */ /* 0x000fe400078e00ff */
[----:B------:R-:W-:Y:S02]  /*1380*/  IMAD.MOV.U32 R12, RZ, RZ, 0x1 ;  /* 0x00000001ff0c7424 */ /* 0x000fe400078e00ff */
[----:B0-----:R-:W-:-:S07]  /*1390*/  IMAD.MOV.U32 R13, RZ, RZ, RZ ;  /* 0x000000ffff0d7224 */ /* 0x001fce00078e00ff */
[----:B------:R-:W-:-:S07]  /*13a0*/  LEPC R20, `(.L_x_13) ;  /* 0x000000001014794e */ /* 0x000fce0000000000 */
[----:B-1---5:R-:W-:Y:S05]  /*13b0*/  CALL.ABS.NOINC R14 ;  /* 0x000000000e007343 */ /* 0x022fea0003c00000 */
.L_x_13:
[----:B------:R-:W-:-:S13]  /*13c0*/  ISETP.NE.AND P0, PT, R116, 0x3, PT ;  /* 0x000000037400780c */ /* 0x000fda0003f05270 */
[----:B------:R-:W-:Y:S05]  /*13d0*/  @!P0 BRA `(.L_x_14) ;  /* 0x0000000000048947 */ /* 0x000fea0003800000 */
[----:B------:R-:W-:Y:S01]  /*13e0*/  BPT.TRAP 0x1 ;  /* 0x000000040000795c */ /* 0x000fe20000300000 */
.L_x_14:
[----:B------:R-:W-:Y:S02]  /*13f0*/  IMAD.U32 R3, RZ, RZ, UR42 ;  /* 0x0000002aff037e24 */ /* 0x000fe4000f8e00ff */
[----:B------:R-:W-:-:S03]  /*1400*/  IMAD.U32 R0, RZ, RZ, UR40 ;  /* 0x00000028ff007e24 */ /* 0x000fc6000f8e00ff */
[----:B------:R-:W-:Y:S02]  /*1410*/  LEA R3, R3, UR46, 0x3 ;  /* 0x0000002e03037c11 */ /* 0x000fe4000f8e18ff */
[----:B------:R-:W-:-:S04]  /*1420*/  SHF.L.U32 R0, R0, 0x1f, RZ ;  /* 0x0000001f00007819 */ /* 0x000fc800000006ff */
[----:B------:R0:W1:Y:S01]  /*1430*/  SYNCS.PHASECHK.TRANS64.TRYWAIT P1, [R3+URZ], R0 ;  /* 0x00000000030075a7 */ /* 0x000062000802017f */
[----:B------:R-:W-:Y:S05]  /*1440*/  @!P0 BRA `(.L_x_15) ;  /* 0x0000000000048947 */ /* 0x000fea0003800000 */
[----:B------:R-:W-:Y:S01]  /*1450*/  BPT.TRAP 0x1 ;  /* 0x000000040000795c */ /* 0x000fe20000300000 */
.L_x_15:
[----:B------:R-:W-:-:S05]  /*1460*/  IMAD.U32 R4, RZ, RZ, UR44 ;  /* 0x0000002cff047e24 */ /* 0x000fca000f8e00ff */
[----:B------:R-:W-:Y:S01]  /*1470*/  ISETP.GE.AND P2, PT, R4, 0x1, PT ;  /* 0x000000010400780c */ /* 0x000fe20003f46270 */
[----:B-1----:R-:W-:-:S12]  /*1480*/  @P1 BRA `(.L_x_16) ;  /* 0x0000000000081947 */ /* 0x002fd80003800000 */
[----:B------:R-:W1:Y:S02]  /*1490*/  SYNCS.PHASECHK.TRANS64.TRYWAIT P1, [R3+URZ], R0 ;  /* 0x00000000030075a7 */ /* 0x000e64000802017f */
[----:B-1----:R-:W-:Y:S05]  /*14a0*/  @!P1 BRA `(.L_x_17) ;  /* 0x0000007800b89947 */ /* 0x002fea0003800000 */
.L_x_16:
[----:B------:R-:W-:Y:S05]  /*14b0*/  WARPSYNC.ALL ;  /* 0x0000000000007948 */ /* 0x000fea0003800000 */
[----:B------:R-:W-:Y:S01]  /*14c0*/  UIADD3 UR4, UR46, 0x20100, URZ ;  /* 0x000201002e047890 */ /* 0x000fe2000fffe03f */
[----:B------:R-:W-:Y:S01]  /*14d0*/  WARPGROUP.ARRIVE ;  /* 0x00000000000079c5 */ /* 0x000fe20000000000 */
[----:B------:R-:W-:Y:S02]  /*14e0*/  ULEA UR6, UR42, UR45, 0xc ;  /* 0x0000002d2a067291 */ /* 0x000fe4000f8e603f */
[----:B------:R-:W-:Y:S01]  /*14f0*/  USHF.R.U32.HI UR4, URZ, 0x4, UR4 ;  /* 0x000000043f047899 */ /* 0x000fe20008011604 */
[----:B------:R-:W-:Y:S01]  /*1500*/  UMOV UR13, 0x40000040 ;  /* 0x40000040000d7882 */ /* 0x000fe20000000000 */
[----:B------:R-:W-:-:S02]  /*1510*/  UMOV UR15, 0x40000040 ;  /* 0x40000040000f7882 */ /* 0x000fc40000000000 */
[----:B------:R-:W-:Y:S01]  /*1520*/  ULOP3.LUT UR4, UR4, 0x3fff, URZ, 0xc0, !UPT ;  /* 0x00003fff04047892 */ /* 0x000fe2000f8ec03f */
[----:B------:R-:W-:Y:S01]  /*1530*/  UMOV UR12, UR6 ;  /* 0x00000006000c7c82 */ /* 0x000fe20008000000 */
[----:B------:R-:W-:Y:S02]  /*1540*/  UIADD3 UR5, UR6, 0x400, URZ ;  /* 0x0000040006057890 */ /* 0x000fe4000fffe03f */
[----:B------:R-:W-:Y:S02]  /*1550*/  ULOP3.LUT UR8, UR4, 0x10000, URZ, 0xfc, !UPT ;  /* 0x0001000004087892 */ /* 0x000fe4000f8efc3f */
[----:B------:R-:W-:Y:S02]  /*1560*/  UIADD3 UR7, UR6, 0x806, URZ ;  /* 0x0000080606077890 */ /* 0x000fe4000fffe03f */
[----:B------:R-:W-:Y:S02]  /*1570*/  ULEA UR4, UR42, UR8, 0xa ;  /* 0x000000082a047291 */ /* 0x000fe4000f8e503f */
[----:B------:R-:W-:-:S02]  /*1580*/  UIADD3 UR10, UR6, 0xc06, URZ ;  /* 0x00000c06060a7890 */ /* 0x000fc4000fffe03f */
[----:B------:R-:W-:-:S03]  /*1590*/  UIADD3 UR9, UR4, 0x206, URZ ;  /* 0x0000020604097890 */ /* 0x000fc6000fffe03f */
[----:B------:R-:W-:Y:S02]  /*15a0*/  UMOV UR14, UR4 ;  /* 0x00000004000e7c82 */ /* 0x000fe40008000000 */
[----:B------:R-:W-:Y:S01]  /*15b0*/  HGMMA.64x64x16.F32.BF16 R56, gdesc[UR12], RZ, !UPT, gsb0 ;  /* 0x00e000000c3879f0 */ /* 0x000fe2000c0018ff */
[----:B------:R-:W-:Y:S01]  /*15c0*/  UMOV UR12, UR5 ;  /* 0x00000005000c7c82 */ /* 0x000fe20008000000 */
[----:B------:R-:W-:Y:S01]  /*15d0*/  UMOV UR13, 0x40000040 ;  /* 0x40000040000d7882 */ /* 0x000fe20000000000 */
[----:B------:R-:W-:Y:S01]  /*15e0*/  UIADD3 UR5, UR6, 0x402, URZ ;  /* 0x0000040206057890 */ /* 0x000fe2000fffe03f */
[----:B------:R-:W-:Y:S02]  /*15f0*/  WARPGROUP.DEPBAR.LE gsb0, 0x0 ;  /* 0x00008000000079c5 */ /* 0x000fe40000010000 */
[----:B------:R-:W-:-:S06]  /*1600*/  WARPGROUP.ARRIVE ;  /* 0x00000000000079c5 */ /* 0x000fcc0000000000 */
[----:B------:R-:W-:Y:S01]  /*1610*/  HGMMA.64x64x16.F32.BF16 R24, gdesc[UR12], RZ, !UPT, gsb0 ;  /* 0x00e000000c1879f0 */ /* 0x000fe2000c0018ff */
[----:B------:R-:W-:Y:S02]  /*1620*/  UIADD3 UR12, UR6, 0x2, URZ ;  /* 0x00000002060c7890 */ /* 0x000fe4000fffe03f */
[----:B------:R-:W-:Y:S01]  /*1630*/  UIADD3 UR14, UR4, 0x2, URZ ;  /* 0x00000002040e7890 */ /* 0x000fe2000fffe03f */
[----:B------:R-:W-:Y:S01]  /*1640*/  UMOV UR13, 0x40000040 ;  /* 0x40000040000d7882 */ /* 0x000fe20000000000 */
[----:B------:R-:W-:Y:S01]  /*1650*/  UMOV UR15, 0x40000040 ;  /* 0x40000040000f7882 */ /* 0x000fe20000000000 */
[----:B------:R-:W-:Y:S02]  /*1660*/  WARPGROUP.DEPBAR.LE gsb0, 0x0 ;  /* 0x00008000000079c5 */ /* 0x000fe40000010000 */
[----:B------:R-:W-:-:S06]  /*1670*/  WARPGROUP.ARRIVE ;  /* 0x00000000000079c5 */ /* 0x000fcc0000000000 */
[----:B------:R-:W-:Y:S01]  /*1680*/  HGMMA.64x64x16.F32.BF16 R56, gdesc[UR12], R56, gsb0 ;  /* 0x00e000000c3879f0 */ /* 0x000fe20008001838 */
[----:B------:R-:W-:Y:S01]  /*1690*/  UMOV UR12, UR5 ;  /* 0x00000005000c7c82 */ /* 0x000fe20008000000 */
[----:B------:R-:W-:Y:S01]  /*16a0*/  UMOV UR13, 0x40000040 ;  /* 0x40000040000d7882 */ /* 0x000fe20000000000 */
[----:B------:R-:W-:Y:S01]  /*16b0*/  UIADD3 UR5, UR6, 0x404, URZ ;  /* 0x0000040406057890 */ /* 0x000fe2000fffe03f */
[----:B------:R-:W-:Y:S02]  /*16c0*/  WARPGROUP.DEPBAR.LE gsb0, 0x0 ;  /* 0x00008000000079c5 */ /* 0x000fe40000010000 */
[----:B------:R-:W-:-:S06]  /*16d0*/  WARPGROUP.ARRIVE ;  /* 0x00000000000079c5 */ /* 0x000fcc0000000000 */
[----:B------:R-:W-:Y:S01]  /*16e0*/  HGMMA.64x64x16.F32.BF16 R24, gdesc[UR12], R24, gsb0 ;  /* 0x00e000000c1879f0 */ /* 0x000fe20008001818 */
        /* <DEDUP_REMOVED lines=56> */
[----:B------:R-:W-:Y:S01]  /*1a70*/  UMOV UR4, UR7 ;  /* 0x0000000700047c82 */ /* 0x000fe20008000000 */
[----:B------:R-:W-:Y:S01]  /*1a80*/  UMOV UR6, UR9 ;  /* 0x0000000900067c82 */ /* 0x000fe20008000000 */
[----:B------:R-:W-:Y:S01]  /*1a90*/  UMOV UR7, 0x40000040 ;  /* 0x4000004000077882 */ /* 0x000fe20000000000 */
[----:B------:R-:W-:Y:S02]  /*1aa0*/  WARPGROUP.DEPBAR.LE gsb0, 0x0 ;  /* 0x00008000000079c5 */ /* 0x000fe40000010000 */
[----:B------:R-:W-:-:S06]  /*1ab0*/  WARPGROUP.ARRIVE ;  /* 0x00000000000079c5 */ /* 0x000fcc0000000000 */
[----:B------:R-:W-:Y:S01]  /*1ac0*/  HGMMA.64x64x16.F32.BF16 R56, gdesc[UR12], R56, gsb0 ;  /* 0x00e000000c3879f0 */ /* 0x000fe20008001838 */
[----:B------:R-:W-:Y:S01]  /*1ad0*/  UMOV UR12, UR5 ;  /* 0x00000005000c7c82 */ /* 0x000fe20008000000 */
[----:B------:R-:W-:Y:S01]  /*1ae0*/  UMOV UR13, 0x40000040 ;  /* 0x40000040000d7882 */ /* 0x000fe20000000000 */
[----:B------:R-:W-:Y:S01]  /*1af0*/  UMOV UR5, 0x40000040 ;  /* 0x4000004000057882 */ /* 0x000fe20000000000 */
[----:B------:R-:W-:Y:S02]  /*1b00*/  WARPGROUP.DEPBAR.LE gsb0, 0x0 ;  /* 0x00008000000079c5 */ /* 0x000fe40000010000 */
[----:B------:R-:W-:-:S06]  /*1b10*/  WARPGROUP.ARRIVE ;  /* 0x00000000000079c5 */ /* 0x000fcc0000000000 */
[----:B------:R-:W-:Y:S03]  /*1b20*/  HGMMA.64x64x16.F32.BF16 R24, gdesc[UR12], R24, gsb0 ;  /* 0x00e000000c1879f0 */ /* 0x000fe60008001818 */
[----:B------:R-:W-:Y:S02]  /*1b30*/  WARPGROUP.DEPBAR.LE gsb0, 0x0 ;  /* 0x00008000000079c5 */ /* 0x000fe40000010000 */
[----:B------:R-:W-:-:S06]  /*1b40*/  WARPGROUP.ARRIVE ;  /* 0x00000000000079c5 */ /* 0x000fcc0000000000 */
[----:B------:R-:W-:Y:S01]  /*1b50*/  HGMMA.64x64x16.F32.BF16 R56, gdesc[UR4], R56, gsb0 ;  /* 0x00e00000043879f0 */ /* 0x000fe20008001838 */
[----:B------:R-:W-:Y:S01]  /*1b60*/  UMOV UR4, UR10 ;  /* 0x0000000a00047c82 */ /* 0x000fe20008000000 */
[----:B------:R-:W-:Y:S01]  /*1b70*/  UMOV UR5, 0x40000040 ;  /* 0x4000004000057882 */ /* 0x000fe20000000000 */
[----:B------:R-:W-:Y:S02]  /*1b80*/  WARPGROUP.DEPBAR.LE gsb0, 0x0 ;  /* 0x00008000000079c5 */ /* 0x000fe40000010000 */
[----:B------:R-:W-:-:S06]  /*1b90*/  WARPGROUP.ARRIVE ;  /* 0x00000000000079c5 */ /* 0x000fcc0000000000 */
[----:B------:R-:W-:Y:S03]  /*1ba0*/  HGMMA.64x64x16.F32.BF16 R24, gdesc[UR4], R24, gsb0 ;  /* 0x00e00000041879f0 */ /* 0x000fe60008001818 */
[----:B------:R-:W-:Y:S02]  /*1bb0*/  WARPGROUP.DEPBAR.LE gsb0, 0x0 ;  /* 0x00008000000079c5 */ /* 0x000fe40000010000 */
[----:B------:R-:W-:Y:S05]  /*1bc0*/  @!P2 BRA `(.L_x_18) ;  /* 0x00000008004ca947 */ /* 0x000fea0003800000 */
[----:B------:R-:W-:Y:S01]  /*1bd0*/  UIADD3 UR13, UR42, 0x1, URZ ;  /* 0x000000012a0d7890 */ /* 0x000fe2000fffe03f */
[----:B01----:R-:W-:Y:S01]  /*1be0*/  IMAD.U32 R0, RZ, RZ, UR44 ;  /* 0x0000002cff007e24 */ /* 0x003fe2000f8e00ff */
[----:B------:R-:W-:Y:S02]  /*1bf0*/  UMOV UR9, UR42 ;  /* 0x0000002a00097c82 */ /* 0x000fe40008000000 */
[----:B------:R-:W-:-:S04]  /*1c00*/  UISETP.NE.AND UP0, UPT, UR13, 0x2, UPT ;  /* 0x000000020d00788c */ /* 0x000fc8000bf05270 */
[----:B------:R-:W-:Y:S02]  /*1c10*/  USEL UR4, URZ, 0x1, UP0 ;  /* 0x000000013f047887 */ /* 0x000fe40008000000 */
[----:B------:R-:W-:Y:S02]  /*1c20*/  USEL UR13, UR13, URZ, UP0 ;  /* 0x0000003f0d0d7287 */ /* 0x000fe40008000000 */
[----:B------:R-:W-:-:S06]  /*1c30*/  ULOP3.LUT UR4, UR40, UR4, URZ, 0x3c, !UPT ;  /* 0x0000000428047292 */ /* 0x000fcc000f8e3c3f */
[----:B------:R-:W-:-:S07]  /*1c40*/  IMAD.U32 R5, RZ, RZ, UR4 ;  /* 0x00000004ff057e24 */ /* 0x000fce000f8e00ff */
.L_x_25:
[----:B01----:R-:W-:Y:S05]  /*1c50*/  @!P0 BRA `(.L_x_19) ;  /* 0x0000000000048947 */ /* 0x003fea0003800000 */
[----:B------:R-:W-:Y:S01]  /*1c60*/  BPT.TRAP 0x1 ;  /* 0x000000040000795c */ /* 0x000fe20000300000 */
.L_x_19:
[----:B------:R-:W0:Y:S01]  /*1c70*/  S2UR UR4, SR_CgaCtaId ;  /* 0x00000000000479c3 */ /* 0x000e220000008800 */
[----:B------:R-:W-:Y:S01]  /*1c80*/  UMOV UR10, 0x400 ;  /* 0x00000400000a7882 */ /* 0x000fe20000000000 */
[----:B------:R-:W-:Y:S01]  /*1c90*/  SHF.L.U32 R3, R5, 0x1f, RZ ;  /* 0x0000001f05037819 */ /* 0x000fe200000006ff */
[----:B0-----:R-:W-:-:S04]  /*1ca0*/  ULEA UR10, UR4, UR10, 0x18 ;  /* 0x0000000a040a7291 */ /* 0x001fc8000f8ec03f */
[----:B------:R-:W-:-:S09]  /*1cb0*/  ULEA UR4, UR13, UR10, 0x3 ;  /* 0x0000000a0d047291 */ /* 0x000fd2000f8e183f */
[----:B------:R0:W1:Y:S01]  /*1cc0*/  SYNCS.PHASECHK.TRANS64.TRYWAIT P1, [UR4], R3 ;  /* 0x00000003ff0075a7 */ /* 0x0000620008020144 */
[----:B------:R-:W-:Y:S05]  /*1cd0*/  @!P0 BRA `(.L_x_20) ;  /* 0x0000000000048947 */ /* 0x000fea0003800000 */
[----:B------:R-:W-:Y:S01]  /*1ce0*/  BPT.TRAP 0x1 ;  /* 0x000000040000795c */ /* 0x000fe20000300000 */
.L_x_20:
[----:B-1----:R-:W-:Y:S05]  /*1cf0*/  @P1 BRA `(.L_x_21) ;  /* 0x0000000000081947 */ /* 0x002fea0003800000 */
[----:B------:R-:W1:Y:S02]  /*1d00*/  SYNCS.PHASECHK.TRANS64.TRYWAIT P1, [UR4], R3 ;  /* 0x00000003ff0075a7 */ /* 0x000e640008020144 */
[----:B-1----:R-:W-:Y:S05]  /*1d10*/  @!P1 BRA `(.L_x_22) ;  /* 0x0000007000b09947 */ /* 0x002fea0003800000 */
.L_x_21:
[----:B------:R-:W-:Y:S01]  /*1d20*/  ULEA UR12, UR13, UR8, 0xa ;  /* 0x000000080d0c7291 */ /* 0x000fe2000f8e503f */
[----:B------:R-:W-:Y:S01]  /*1d30*/  WARPGROUP.ARRIVE ;  /* 0x00000000000079c5 */ /* 0x000fe20000000000 */
[----:B------:R-:W-:Y:S01]  /*1d40*/  ULEA UR11, UR13, UR45, 0xc ;  /* 0x0000002d0d0b7291 */ /* 0x000fe2000f8e603f */
[----:B------:R-:W-:Y:S01]  /*1d50*/  UMOV UR7, 0x40000040 ;  /* 0x4000004000077882 */ /* 0x000fe20000000000 */
[----:B------:R-:W-:Y:S02]  /*1d60*/  UMOV UR5, 0x40000040 ;  /* 0x4000004000057882 */ /* 0x000fe40000000000 */
[----:B------:R-:W-:Y:S01]  /*1d70*/  UIADD3 UR14, UR11, 0x400, URZ ;  /* 0x000004000b0e7890 */ /* 0x000fe2000fffe03f */
[----:B------:R-:W-:Y:S02]  /*1d80*/  UMOV UR6, UR12 ;  /* 0x0000000c00067c82 */ /* 0x000fe40008000000 */
[----:B------:R-:W-:Y:S02]  /*1d90*/  UMOV UR4, UR11 ;  /* 0x0000000b00047c82 */ /* 0x000fe40008000000 */
[----:B------:R-:W-:Y:S01]  /*1da0*/  HGMMA.64x64x16.F32.BF16 R56, gdesc[UR4], R56, gsb0 ;  /* 0x00e00000043879f0 */ /* 0x000fe20008001838 */
[----:B------:R-:W-:Y:S01]  /*1db0*/  UMOV UR5, 0x40000040 ;  /* 0x4000004000057882 */ /* 0x000fe20000000000 */
[----:B------:R-:W-:Y:S01]  /*1dc0*/  UMOV UR4, UR14 ;  /* 0x0000000e00047c82 */ /* 0x000fe20008000000 */
[----:B------:R-:W-:Y:S01]  /*1dd0*/  UIADD3 UR14, UR11, 0x402, URZ ;  /* 0x000004020b0e7890 */ /* 0x000fe2000fffe03f */
[----:B------:R-:W-:-:S02]  /*1de0*/  WARPGROUP.DEPBAR.LE gsb0, 0x0 ;  /* 0x00008000000079c5 */ /* 0x000fc40000010000 */
        /* <DEDUP_REMOVED lines=76> */
[----:B------:R-:W-:Y:S02]  /*22b0*/  WARPGROUP.DEPBAR.LE gsb0, 0x0 ;  /* 0x00008000000079c5 */ /* 0x000fe40000010000 */
[----:B------:R-:W-:-:S06]  /*22c0*/  WARPGROUP.ARRIVE ;  /* 0x00000000000079c5 */ /* 0x000fcc0000000000 */
[----:B------:R-:W-:Y:S01]  /*22d0*/  HGMMA.64x64x16.F32.BF16 R24, gdesc[UR4], R24, gsb0 ;  /* 0x00e00000041879f0 */ /* 0x000fe20008001818 */
[----:B------:R-:W-:Y:S02]  /*22e0*/  UIADD3 UR6, UR12, 0x206, URZ ;  /* 0x000002060c067890 */ /* 0x000fe4000fffe03f */
[----:B------:R-:W-:Y:S01]  /*22f0*/  UIADD3 UR4, UR11, 0x806, URZ ;  /* 0x000008060b047890 */ /* 0x000fe2000fffe03f */
[----:B------:R-:W-:Y:S01]  /*2300*/  UMOV UR7, 0x40000040 ;  /* 0x4000004000077882 */ /* 0x000fe20000000000 */
[----:B------:R-:W-:Y:S01]  /*2310*/  UMOV UR5, 0x40000040 ;  /* 0x4000004000057882 */ /* 0x000fe20000000000 */
[----:B------:R-:W-:Y:S01]  /*2320*/  UIADD3 UR11, UR11, 0xc06, URZ ;  /* 0x00000c060b0b7890 */ /* 0x000fe2000fffe03f */
        /* <DEDUP_REMOVED lines=10> */
[----:B------:R-:W-:Y:S01]  /*23d0*/  BPT.TRAP 0x1 ;  /* 0x000000040000795c */ /* 0x000fe20000300000 */
.L_x_23:
[----:B------:R-:W-:Y:S01]  /*23e0*/  ULEA UR10, UR9, UR10, 0x3 ;  /* 0x0000000a090a7291 */ /* 0x000fe2000f8e183f */
[----:B------:R-:W-:-:S03]  /*23f0*/  ISETP.GT.U32.AND P1, PT, R18, 0x1, PT ;  /* 0x000000011200780c */ /* 0x000fc60003f24070 */
[----:B------:R-:W-:-:S04]  /*2400*/  UIADD3 UR10, UR10, 0x10, URZ ;  /* 0x000000100a0a7890 */ /* 0x000fc8000fffe03f */
[----:B------:R-:W-:-:S09]  /*2410*/  UPRMT UR10, URZ, 0x654, UR10 ;  /* 0x000006543f0a7896 */ /* 0x000fd2000800000a */
[----:B------:R-:W-:Y:S01]  /*2420*/  SYNCS.ARRIVE.TRANS64.RED.A1T0 RZ, [UR10], RZ ;  /* 0x000000ffffff79a7 */ /* 0x000fe2000810040a */
[----:B------:R-:W-:Y:S05]  /*2430*/  @P1 BRA `(.L_x_24) ;  /* 0x0000000000041947 */ /* 0x000fea0003800000 */
[----:B------:R-:W-:Y:S01]  /*2440*/  BPT.TRAP 0x1 ;  /* 0x000000040000795c */ /* 0x000fe20000300000 */
.L_x_24:
[----:B------:R-:W-:Y:S01]  /*2450*/  UIADD3 UR13, UR13, 0x1, URZ ;  /* 0x000000010d0d7890 */ /* 0x000fe2000fffe03f */
[C---:B------:R-:W-:Y:S01]  /*2460*/  ISETP.GT.AND P1, PT, R0.reuse, 0x1, PT ;  /* 0x000000010000780c */ /* 0x040fe20003f24270 */
[----:B------:R-:W-:Y:S01]  /*2470*/  UIADD3 UR9, UR9, 0x1, URZ ;  /* 0x0000000109097890 */ /* 0x000fe2000fffe03f */
[----:B------:R-:W-:Y:S01]  /*2480*/  VIADD R0, R0, 0xffffffff ;  /* 0xffffffff00007836 */ /* 0x000fe20000000000 */
[----:B------:R-:W-:Y:S02]  /*2490*/  UISETP.NE.AND UP0, UPT, UR13, 0x2, UPT ;  /* 0x000000020d00788c */ /* 0x000fe4000bf05270 */
[----:B------:R-:W-:Y:S02]  /*24a0*/  UISETP.NE.AND UP1, UPT, UR9, 0x2, UPT ;  /* 0x000000020900788c */ /* 0x000fe4000bf25270 */
[----:B------:R-:W-:Y:S02]  /*24b0*/  USEL UR4, URZ, 0x1, UP0 ;  /* 0x000000013f047887 */ /* 0x000fe40008000000 */
[----:B------:R-:W-:-:S02]  /*24c0*/  USEL UR13, UR13, URZ, UP0 ;  /* 0x0000003f0d0d7287 */ /* 0x000fc40008000000 */
[----:B------:R-:W-:Y:S02]  /*24d0*/  USEL UR9, UR9, URZ, UP1 ;  /* 0x0000003f09097287 */ /* 0x000fe40008800000 */
[----:B------:R-:W-:Y:S01]  /*24e0*/  LOP3.LUT R5, R5, UR4, RZ, 0x3c, !PT ;  /* 0x0000000405057c12 */ /* 0x000fe2000f8e3cff */
[----:B------:R-:W-:Y:S09]  /*24f0*/  @P1 BRA `(.L_x_25) ;  /* 0xfffffff400d41947 */ /* 0x000ff2000383ffff */
.L_x_18:
[----:B01----:R-:W0:Y:S02]  /*2500*/  LDC R0, c[0x0][0x28c] ;  /* 0x0000a300ff007b82 */ /* 0x003e240000000800 */
[----:B0-----:R-:W-:-:S13]  /*2510*/  ISETP.GE.AND P1, PT, R0, 0x1, PT ;  /* 0x000000010000780c */ /* 0x001fda0003f26270 */
[----:B------:R-:W-:Y:S05]  /*2520*/  @!P1 BRA `(.L_x_26) ;  /* 0x0000000000389947 */ /* 0x000fea0003800000 */
[----:B------:R-:W-:Y:S05]  /*2530*/  @!P0 BRA `(.L_x_27) ;  /* 0x0000000000048947 */ /* 0x000fea0003800000 */
[----:B------:R-:W-:Y:S01]  /*2540*/  BPT.TRAP 0x1 ;  /* 0x000000040000795c */ /* 0x000fe20000300000 */
.L_x_27:
[----:B------:R-:W0:Y:S01]  /*2550*/  S2UR UR6, SR_CgaCtaId ;  /* 0x00000000000679c3 */ /* 0x000e220000008800 */
[----:B------:R-:W-:Y:S01]  /*2560*/  UIADD3 UR4, UR44, UR42, URZ ;  /* 0x0000002a2c047290 */ /* 0x000fe2000fffe03f */
[----:B------:R-:W-:Y:S01]  /*2570*/  ISETP.GT.U32.AND P0, PT, R18, 0x1, PT ;  /* 0x000000011200780c */ /* 0x000fe20003f04070 */
[----:B------:R-:W-:Y:S02]  /*2580*/  UMOV UR5, 0x400 ;  /* 0x0000040000057882 */ /* 0x000fe40000000000 */
[----:B------:R-:W-:-:S04]  /*2590*/  USHF.L.U32 UR4, UR4, 0x3, URZ ;  /* 0x0000000304047899 */ /* 0x000fc8000800063f */
[----:B------:R-:W-:Y:S02]  /*25a0*/  ULOP3.LUT UR4, UR4, 0x8, URZ, 0xc0, !UPT ;  /* 0x0000000804047892 */ /* 0x000fe4000f8ec03f */
[----:B0-----:R-:W-:-:S04]  /*25b0*/  ULEA UR5, UR6, UR5, 0x18 ;  /* 0x0000000506057291 */ /* 0x001fc8000f8ec03f */
[----:B------:R-:W-:-:S04]  /*25c0*/  UIADD3 UR4, UR5, 0x10, UR4 ;  /* 0x0000001005047890 */ /* 0x000fc8000fffe004 */
[----:B------:R-:W-:-:S09]  /*25d0*/  UPRMT UR4, URZ, 0x654, UR4 ;  /* 0x000006543f047896 */ /* 0x000fd20008000004 */
[----:B------:R-:W-:Y:S01]  /*25e0*/  SYNCS.ARRIVE.TRANS64.RED.A1T0 RZ, [UR4], RZ ;  /* 0x000000ffffff79a7 */ /* 0x000fe20008100404 */
[----:B------:R-:W-:Y:S05]  /*25f0*/  @P0 BRA `(.L_x_26) ;  /* 0x0000000000040947 */ /* 0x000fea0003800000 */
[----:B------:R-:W-:Y:S01]  /*2600*/  BPT.TRAP 0x1 ;  /* 0x000000040000795c */ /* 0x000fe20000300000 */
.L_x_26:
[----:B------:R-:W-:Y:S01]  /*2610*/  IMAD.SHL.U32 R101, R101, 0x40, RZ ;  /* 0x0000004065657824 */ /* 0x000fe200078e00ff */
[----:B------:R-:W-:Y:S01]  /*2620*/  ULDC UR6, c[0x0][0x288] ;  /* 0x0000a20000067ab9 */ /* 0x000fe20000000800 */
[----:B------:R-:W-:Y:S01]  /*2630*/  SHF.R.S32.HI R21, RZ, 0x1f, R19 ;  /* 0x0000001fff157819 */ /* 0x000fe20000011413 */
[----:B------:R-:W-:Y:S01]  /*2640*/  IMAD.SHL.U32 R3, R109, 0x100, RZ ;  /* 0x000001006d037824 */ /* 0x000fe200078e00ff */
[----:B------:R-:W-:Y:S01]  /*2650*/  ULDC.64 UR4, c[0x0][0x5d0] ;  /* 0x0001740000047ab9 */ /* 0x000fe20000000a00 */
[----:B------:R-:W-:Y:S01]  /*2660*/  LOP3.LUT R8, R101, 0x6, R96, 0xf8, !PT ;  /* 0x0000000665087812 */ /* 0x000fe200078ef860 */
[----:B------:R-:W-:Y:S01]  /*2670*/  IMAD.WIDE R108, R109, 0x100, R22 ;  /* 0x000001006d6c7825 */ /* 0x000fe200078e0216 */
[----:B------:R-:W-:Y:S01]  /*2680*/  ISETP.GE.AND P0, PT, R101, UR6, PT ;  /* 0x0000000665007c0c */ /* 0x000fe2000bf06270 */
[----:B------:R-:W-:Y:S01]  /*2690*/  ULDC UR6, c[0x0][0x284] ;  /* 0x0000a10000067ab9 */ /* 0x000fe20000000800 */
[----:B------:R-:W-:Y:S01]  /*26a0*/  SHF.R.S32.HI R9, RZ, 0x1f, R8 ;  /* 0x0000001fff097819 */ /* 0x000fe20000011408 */
[----:B------:R-:W-:Y:S01]  /*26b0*/  IMAD R0, R21, UR4, RZ ;  /* 0x0000000415007c24 */ /* 0x000fe2000f8e02ff */
[----:B------:R-:W-:-:S03]  /*26c0*/  ISETP.GE.OR P0, PT, R3, UR6, P0 ;  /* 0x0000000603007c0c */ /* 0x000fc60008706670 */
[C---:B------:R-:W-:Y:S02]  /*26d0*/  IMAD R7, R19.reuse, UR5, R0 ;  /* 0x0000000513077c24 */ /* 0x040fe4000f8e0200 */
[----:B------:R-:W-:Y:S01]  /*26e0*/  IMAD.WIDE.U32 R4, R19, UR4, R8 ;  /* 0x0000000413047c25 */ /* 0x000fe2000f8e0008 */
[----:B------:R-:W-:-:S03]  /*26f0*/  ULDC.64 UR4, c[0x0][0x5c8] ;  /* 0x0001720000047ab9 */ /* 0x000fc60000000a00 */
[----:B------:R-:W-:Y:S02]  /*2700*/  IMAD R11, R109, UR4, RZ ;  /* 0x000000046d0b7c24 */ /* 0x000fe4000f8e02ff */
[----:B------:R-:W-:Y:S02]  /*2710*/  IMAD.IADD R5, R5, 0x1, R7 ;  /* 0x0000000105057824 */ /* 0x000fe400078e0207 */
[C---:B------:R-:W-:Y:S02]  /*2720*/  IMAD R11, R108.reuse, UR5, R11 ;  /* 0x000000056c0b7c24 */ /* 0x040fe4000f8e020b */
[----:B------:R-:W-:-:S04]  /*2730*/  IMAD.WIDE.U32 R112, R108, UR4, R4 ;  /* 0x000000046c707c25 */ /* 0x000fc8000f8e0004 */
[----:B------:R-:W-:Y:S01]  /*2740*/  IMAD.MOV.U32 R0, RZ, RZ, -0x1 ;  /* 0xffffffffff007424 */ /* 0x000fe200078e00ff */
[----:B------:R-:W-:Y:S06]  /*2750*/  @P0 BRA `(.L_x_28) ;  /* 0x0000004c00000947 */ /* 0x000fec0003800000 */
[----:B-----5:R-:W-:Y:S01]  /*2760*/  FSETP.NEU.AND P1, PT, R89, RZ, PT ;  /* 0x000000ff5900720b */ /* 0x020fe20003f2d000 */
[----:B------:R-:W-:Y:S01]  /*2770*/  IMAD.IADD R4, R90, 0x1, -R101 ;  /* 0x000000015a047824 */ /* 0x000fe200078e0a65 */
[----:B------:R-:W-:Y:S01]  /*2780*/  BSSY B0, `(.L_x_28) ;  /* 0x00004bd000007945 */ /* 0x000fe20003800000 */
[----:B------:R-:W-:Y:S02]  /*2790*/  IMAD.IADD R3, R100, 0x1, -R3 ;  /* 0x0000000164037824 */ /* 0x000fe400078e0a03 */
[----:B------:R-:W-:Y:S01]  /*27a0*/  IMAD.IADD R105, R113, 0x1, R11 ;  /* 0x0000000171697824 */ /* 0x000fe200078e020b */
[----:B------:R-:W-:-:S04]  /*27b0*/  ISETP.GT.AND P6, PT, R4, RZ, PT ;  /* 0x000000ff0400720c */ /* 0x000fc80003fc4270 */
[----:B------:R-:W-:-:S03]  /*27c0*/  ISETP.GT.AND P0, PT, R3, RZ, P6 ;  /* 0x000000ff0300720c */ /* 0x000fc60003704270 */
[----:B------:R-:W-:Y:S10]  /*27d0*/  @!P1 BRA `(.L_x_29) ;  /* 0x0000003400709947 */ /* 0x000ff40003800000 */
[----:B------:R-:W0:Y:S01]  /*27e0*/  LDC.64 R14, c[0x0][0x5b8] ;  /* 0x00016e00ff0e7b82 */ /* 0x000e220000000a00 */
[----:B------:R-:W-:-:S07]  /*27f0*/  ULDC.64 UR4, c[0x0][0x5c0] ;  /* 0x0001700000047ab9 */ /* 0x000fce0000000a00 */
[----:B------:R-:W1:Y:S08]  /*2800*/  LDC.64 R106, c[0x0][0x5b0] ;  /* 0x00016c00ff6a7b82 */ /* 0x000e700000000a00 */
[----:B------:R-:W2:Y:S01]  /*2810*/  LDC.64 R12, c[0x0][0x5a8] ;  /* 0x00016a00ff0c7b82 */ /* 0x000ea20000000a00 */
[-C--:B0-----:R-:W-:Y:S02]  /*2820*/  IMAD R6, R21, R14.reuse, RZ ;  /* 0x0000000e15067224 */ /* 0x081fe400078e02ff */
[----:B------:R-:W-:-:S04]  /*2830*/  IMAD.WIDE.U32 R20, R19, R14, R8 ;  /* 0x0000000e13147225 */ /* 0x000fc800078e0008 */
[----:B------:R-:W-:Y:S02]  /*2840*/  IMAD R101, R19, R15, R6 ;  /* 0x0000000f13657224 */ /* 0x000fe400078e0206 */
[-C--:B-1----:R-:W-:Y:S02]  /*2850*/  IMAD R5, R109, R106.reuse, RZ ;  /* 0x0000006a6d057224 */ /* 0x082fe400078e02ff */
[----:B------:R-:W-:Y:S02]  /*2860*/  IMAD.IADD R103, R21, 0x1, R101 ;  /* 0x0000000115677824 */ /* 0x000fe400078e0265 */
[----:B------:R-:W-:Y:S02]  /*2870*/  IMAD.MOV.U32 R102, RZ, RZ, R20 ;  /* 0x000000ffff667224 */ /* 0x000fe400078e0014 */
[C---:B------:R-:W-:Y:S02]  /*2880*/  IMAD R119, R108.reuse, R107, R5 ;  /* 0x0000006b6c777224 */ /* 0x040fe400078e0205 */
[----:B------:R-:W-:-:S04]  /*2890*/  IMAD.WIDE.U32 R6, R108, R106, R102 ;  /* 0x0000006a6c067225 */ /* 0x000fc800078e0066 */
[----:B------:R-:W-:Y:S01]  /*28a0*/  IMAD.IADD R5, R7, 0x1, R119 ;  /* 0x0000000107057824 */ /* 0x000fe200078e0277 */
[----:B--2---:R-:W-:-:S04]  /*28b0*/  LEA R10, P1, R6, R12, 0x1 ;  /* 0x0000000c060a7211 */ /* 0x004fc800078208ff */
[----:B------:R-:W-:-:S05]  /*28c0*/  LEA.HI.X R11, R6, R13, R5, 0x1, P1 ;  /* 0x0000000d060b7211 */ /* 0x000fca00008f0c05 */
[----:B------:R-:W2:Y:S01]  /*28d0*/  @P0 LDG.E.LTC128B.U16 R5, desc[UR36][R10.64] ;  /* 0x000000240a050981 */ /* 0x000ea2000c1e1520 */
[----:B------:R-:W-:Y:S01]  /*28e0*/  ISETP.GT.AND P4, PT, R4, 0x1, PT ;  /* 0x000000010400780c */ /* 0x000fe20003f84270 */
[----:B------:R-:W-:Y:S01]  /*28f0*/  IMAD.WIDE.U32 R6, R108, R106, R8 ;  /* 0x0000006a6c067225 */ /* 0x000fe200078e0008 */
[----:B------:R-:W-:Y:S01]  /*2900*/  BSSY B1, `(.L_x_30) ;  /* 0x0000013000017945 */ /* 0x000fe20003800000 */
[----:B------:R-:W-:Y:S02]  /*2910*/  SHF.L.U64.HI R113, R106, 0x3, R107 ;  /* 0x000000036a717819 */ /* 0x000fe4000001026b */
[----:B------:R-:W-:Y:S01]  /*2920*/  IMAD.IADD R7, R119, 0x1, R7 ;  /* 0x0000000177077824 */ /* 0x000fe200078e0207 */
[----:B------:R-:W-:Y:S01]  /*2930*/  P2R R117, PR, RZ, 0x10 ;  /* 0x00000010ff757803 */ /* 0x000fe20000000000 */
[----:B------:R-:W-:-:S04]  /*2940*/  IMAD.WIDE.U32 R110, R19, R14, R6 ;  /* 0x0000000e136e7225 */ /* 0x000fc800078e0006 */
[----:B------:R-:W-:Y:S01]  /*2950*/  IMAD.IADD R7, R101, 0x1, R111 ;  /* 0x0000000165077824 */ /* 0x000fe200078e026f */
[----:B------:R-:W-:-:S04]  /*2960*/  LEA R6, P2, R110, R12, 0x1 ;  /* 0x0000000c6e067211 */ /* 0x000fc800078408ff */
[----:B------:R-:W-:Y:S01]  /*2970*/  LEA.HI.X R7, R110, R13, R7, 0x1, P2 ;  /* 0x0000000d6e077211 */ /* 0x000fe200010f0c07 */
[----:B--2---:R-:W-:-:S04]  /*2980*/  IMAD.U32 R104, R5, 0x10000, RZ ;  /* 0x0001000005687824 */ /* 0x004fc800078e00ff */
[----:B------:R-:W-:Y:S01]  /*2990*/  FMUL R15, R104, R89 ;  /* 0x00000059680f7220 */ /* 0x000fe20000400000 */
[----:B------:R-:W-:-:S03]  /*29a0*/  LEA R104, P1, R112, UR4, 0x1 ;  /* 0x0000000470687c11 */ /* 0x000fc6000f8208ff */
[----:B------:R-:W-:Y:S01]  /*29b0*/  FFMA R15, R56, R88, R15 ;  /* 0x00000058380f7223 */ /* 0x000fe2000000000f */
[----:B------:R-:W-:Y:S01]  /*29c0*/  LEA.HI.X R105, R112, UR5, R105, 0x1, P1 ;  /* 0x0000000570697c11 */ /* 0x000fe200088f0c69 */
[----:B------:R-:W-:Y:S01]  /*29d0*/  IMAD.SHL.U32 R112, R106, 0x8, RZ ;  /* 0x000000086a707824 */ /* 0x000fe200078e00ff */
[----:B------:R-:W-:Y:S02]  /*29e0*/  ISETP.GT.AND P1, PT, R3, RZ, P4 ;  /* 0x000000ff0300720c */ /* 0x000fe40002724270 */
[----:B------:R-:W-:-:S05]  /*29f0*/  F2FP.BF16.F32.PACK_AB R15, RZ, R15 ;  /* 0x0000000fff0f723e */ /* 0x000fca00000010ff */
[----:B------:R0:W-:Y:S06]  /*2a00*/  @P0 STG.E.U16 desc[UR36][R104.64], R15 ;  /* 0x0000000f68000986 */ /* 0x0001ec000c101524 */
[----:B------:R-:W-:Y:S05]  /*2a10*/  @!P1 BRA `(.L_x_31) ;  /* 0x0000000000049947 */ /* 0x000fea0003800000 */
[----:B------:R1:W5:Y:S02]  /*2a20*/  LDG.E.LTC128B.U16 R5, desc[UR36][R6.64+0x2] ;  /* 0x0000022406057981 */ /* 0x000364000c1e1520 */
.L_x_31:
[----:B------:R-:W-:Y:S05]  /*2a30*/  BSYNC B1 ;  /* 0x0000000000017941 */ /* 0x000fea0003800000 */
.L_x_30:
[----:B-----5:R-:W-:Y:S01]  /*2a40*/  IMAD.U32 R10, R5, 0x10000, RZ ;  /* 0x00010000050a7824 */ /* 0x020fe200078e00ff */
[----:B------:R-:W-:Y:S01]  /*2a50*/  ISETP.GT.AND P0, PT, R3, 0x8, P6 ;  /* 0x000000080300780c */ /* 0x000fe20003704270 */
[----:B------:R-:W-:Y:S01]  /*2a60*/  IMAD.WIDE.U32 R114, R108, R106, R112 ;  /* 0x0000006a6c727225 */ /* 0x000fe200078e0070 */
[----:B0-----:R-:W-:-:S03]  /*2a70*/  PRMT R15, R5, 0x7610, R15 ;  /* 0x00007610050f7816 */ /* 0x001fc6000000000f */
[----:B------:R-:W-:Y:S01]  /*2a80*/  FMUL R10, R10, R89 ;  /* 0x000000590a0a7220 */ /* 0x000fe20000400000 */
[----:B------:R-:W-:Y:S01]  /*2a90*/  IMAD.IADD R119, R119, 0x1, R115 ;  /* 0x0000000177777824 */ /* 0x000fe200078e0273 */
[----:B------:R-:W-:Y:S02]  /*2aa0*/  IADD3 R11, P2, R20, R114, RZ ;  /* 0x00000072140b7210 */ /* 0x000fe40007f5e0ff */
[----:B------:R-:W-:-:S03]  /*2ab0*/  FFMA R57, R57, R88, R10 ;  /* 0x0000005839397223 */ /* 0x000fc6000000000a */
[----:B------:R-:W-:Y:S01]  /*2ac0*/  IMAD.X R56, R119, 0x1, R103, P2 ;  /* 0x0000000177387824 */ /* 0x000fe200010e0667 */
[C---:B------:R-:W-:Y:S02]  /*2ad0*/  LEA R10, P2, R11.reuse, R12, 0x1 ;  /* 0x0000000c0b0a7211 */ /* 0x040fe400078408ff */
[----:B------:R-:W-:Y:S02]  /*2ae0*/  F2FP.BF16.F32.PACK_AB R57, RZ, R57 ;  /* 0x00000039ff39723e */ /* 0x000fe400000010ff */
[----:B------:R-:W-:Y:S01]  /*2af0*/  LEA.HI.X R11, R11, R13, R56, 0x1, P2 ;  /* 0x0000000d0b0b7211 */ /* 0x000fe200010f0c38 */
[----:B------:R-:W-:Y:S01]  /*2b00*/  @P1 IMAD.MOV.U32 R56, RZ, RZ, R104 ;  /* 0x000000ffff381224 */ /* 0x000fe200078e0068 */
[----:B------:R-:W-:Y:S01]  /*2b10*/  PRMT R111, R57, 0x7610, R111 ;  /* 0x00007610396f7816 */ /* 0x000fe2000000006f */
[----:B------:R-:W-:-:S05]  /*2b20*/  @P1 IMAD.MOV.U32 R57, RZ, RZ, R105 ;  /* 0x000000ffff391224 */ /* 0x000fca00078e0069 */
[----:B------:R0:W-:Y:S04]  /*2b30*/  @P1 STG.E.U16 desc[UR36][R56.64+0x2], R111 ;  /* 0x0000026f38001986 */ /* 0x0001e8000c101524 */
[----:B------:R-:W2:Y:S01]  /*2b40*/  @P0 LDG.E.LTC128B.U16 R15, desc[UR36][R10.64] ;  /* 0x000000240a0f0981 */ /* 0x000ea2000c1e1520 */
[----:B------:R-:W-:Y:S01]  /*2b50*/  IADD3 R114, P1, R8, R114, RZ ;  /* 0x0000007208727210 */ /* 0x000fe20007f3e0ff */
[----:B------:R-:W-:Y:S01]  /*2b60*/  BSSY B1, `(.L_x_32) ;  /* 0x0000012000017945 */ /* 0x000fe20003800000 */
[----:B------:R-:W-:-:S03]  /*2b70*/  SHF.L.U64.HI R121, R94, 0x1, R93 ;  /* 0x000000015e797819 */ /* 0x000fc6000001025d */
[----:B------:R-:W-:Y:S01]  /*2b80*/  IMAD.X R115, R9, 0x1, R119, P1 ;  /* 0x0000000109737824 */ /* 0x000fe200008e0677 */
[----:B------:R-:W-:Y:S01]  /*2b90*/  ISETP.GT.AND P1, PT, R3, 0x8, P4 ;  /* 0x000000080300780c */ /* 0x000fe20002724270 */
[----:B------:R-:W-:Y:S02]  /*2ba0*/  IMAD.SHL.U32 R119, R94, 0x2, RZ ;  /* 0x000000025e777824 */ /* 0x000fe400078e00ff */
[----:B------:R-:W-:-:S04]  /*2bb0*/  IMAD.WIDE.U32 R114, R19, R14, R114 ;  /* 0x0000000e13727225 */ /* 0x000fc800078e0072 */
[----:B0-----:R-:W-:Y:S01]  /*2bc0*/  IMAD.IADD R57, R101, 0x1, R115 ;  /* 0x0000000165397824 */ /* 0x001fe200078e0273 */
[----:B------:R-:W-:-:S04]  /*2bd0*/  LEA R56, P3, R114, R12, 0x1 ;  /* 0x0000000c72387211 */ /* 0x000fc800078608ff */
[----:B------:R-:W-:Y:S01]  /*2be0*/  LEA.HI.X R57, R114, R13, R57, 0x1, P3 ;  /* 0x0000000d72397211 */ /* 0x000fe200018f0c39 */
[----:B--2---:R-:W-:-:S04]  /*2bf0*/  IMAD.U32 R110, R15, 0x10000, RZ ;  /* 0x000100000f6e7824 */ /* 0x004fc800078e00ff */
[----:B------:R-:W-:Y:S01]  /*2c00*/  FMUL R5, R110, R89 ;  /* 0x000000596e057220 */ /* 0x000fe20000400000 */
[----:B------:R-:W-:-:S03]  /*2c10*/  IADD3 R110, P2, R119, R104, RZ ;  /* 0x00000068776e7210 */ /* 0x000fc60007f5e0ff */
[----:B------:R-:W-:Y:S02]  /*2c20*/  FFMA R5, R58, R88, R5 ;  /* 0x000000583a057223 */ /* 0x000fe40000000005 */
[----:B------:R-:W-:-:S03]  /*2c30*/  IMAD.X R111, R121, 0x1, R105, P2 ;  /* 0x00000001796f7824 */ /* 0x000fc600010e0669 */
[----:B------:R-:W-:-:S05]  /*2c40*/  F2FP.BF16.F32.PACK_AB R5, RZ, R5 ;  /* 0x00000005ff05723e */ /* 0x000fca00000010ff */
[----:B------:R0:W-:Y:S01]  /*2c50*/  @P0 STG.E.U16 desc[UR36][R110.64], R5 ;  /* 0x000000056e000986 */ /* 0x0001e2000c101524 */
[----:B------:R-:W-:Y:S05]  /*2c60*/  @!P1 BRA `(.L_x_33) ;  /* 0x0000000000049947 */ /* 0x000fea0003800000 */
[----:B------:R2:W5:Y:S02]  /*2c70*/  LDG.E.LTC128B.U16 R15, desc[UR36][R56.64+0x2] ;  /* 0x00000224380f7981 */ /* 0x000564000c1e1520 */
.L_x_33:
[----:B------:R-:W-:Y:S05]  /*2c80*/  BSYNC B1 ;  /* 0x0000000000017941 */ /* 0x000fea0003800000 */
.L_x_32:
[----:B-----5:R-:W-:Y:S01]  /*2c90*/  IMAD.U32 R10, R15, 0x10000, RZ ;  /* 0x000100000f0a7824 */ /* 0x020fe200078e00ff */
[----:B------:R-:W-:Y:S01]  /*2ca0*/  ISETP.GT.AND P4, PT, R4, 0x8, PT ;  /* 0x000000080400780c */ /* 0x000fe20003f84270 */
[----:B------:R-:W-:Y:S01]  /*2cb0*/  IMAD.MOV.U32 R58, RZ, RZ, R110 ;  /* 0x000000ffff3a7224 */ /* 0x000fe200078e006e */
[----:B------:R-:W-:Y:S01]  /*2cc0*/  BSSY B1, `(.L_x_34) ;  /* 0x000000b000017945 */ /* 0x000fe20003800000 */
[----:B------:R-:W-:Y:S01]  /*2cd0*/  FMUL R10, R10, R89 ;  /* 0x000000590a0a7220 */ /* 0x000fe20000400000 */
[----:B------:R-:W-:Y:S02]  /*2ce0*/  ISETP.GT.AND P0, PT, R3, RZ, P4 ;  /* 0x000000ff0300720c */ /* 0x000fe40002704270 */
[----:B------:R-:W-:Y:S01]  /*2cf0*/  P2R R115, PR, RZ, 0x10 ;  /* 0x00000010ff737803 */ /* 0x000fe20000000000 */
[----:B------:R-:W-:Y:S01]  /*2d00*/  FFMA R10, R59, R88, R10 ;  /* 0x000000583b0a7223 */ /* 0x000fe2000000000a */
[----:B------:R-:W-:Y:S01]  /*2d10*/  IMAD.MOV.U32 R59, RZ, RZ, R111 ;  /* 0x000000ffff3b7224 */ /* 0x000fe200078e006f */
[----:B------:R-:W-:-:S03]  /*2d20*/  PRMT R114, R15, 0x7610, R114 ;  /* 0x000076100f727816 */ /* 0x000fc60000000072 */
[----:B------:R-:W-:-:S05]  /*2d30*/  F2FP.BF16.F32.PACK_AB R10, RZ, R10 ;  /* 0x0000000aff0a723e */ /* 0x000fca00000010ff */
[----:B------:R3:W-:Y:S01]  /*2d40*/  @P1 STG.E.U16 desc[UR36][R58.64+0x2], R10 ;  /* 0x0000020a3a001986 */ /* 0x0007e2000c101524 */
[----:B------:R-:W-:Y:S05]  /*2d50*/  @!P0 BRA `(.L_x_35) ;  /* 0x0000000000048947 */ /* 0x000fea0003800000 */
[----:B------:R4:W5:Y:S02]  /*2d60*/  LDG.E.LTC128B.U16 R114, desc[UR36][R6.64+0x10] ;  /* 0x0000102406727981 */ /* 0x000964000c1e1520 */
.L_x_35:
[----:B------:R-:W-:Y:S05]  /*2d70*/  BSYNC B1 ;  /* 0x0000000000017941 */ /* 0x000fea0003800000 */
.L_x_34:
[----:B---3-5:R-:W-:Y:S01]  /*2d80*/  IMAD.U32 R10, R114, 0x10000, RZ ;  /* 0x00010000720a7824 */ /* 0x028fe200078e00ff */
[C---:B0-----:R-:W-:Y:S01]  /*2d90*/  SHF.L.U64.HI R5, R95.reuse, 0x1, R92 ;  /* 0x000000015f057819 */ /* 0x041fe2000001025c */
[----:B------:R-:W-:Y:S01]  /*2da0*/  IMAD.SHL.U32 R15, R95, 0x2, RZ ;  /* 0x000000025f0f7824 */ /* 0x000fe200078e00ff */
[----:B------:R-:W-:Y:S01]  /*2db0*/  ISETP.GT.AND P3, PT, R4, 0x9, PT ;  /* 0x000000090400780c */ /* 0x000fe20003f64270 */
[----:B------:R-:W-:Y:S01]  /*2dc0*/  FMUL R11, R10, R89 ;  /* 0x000000590a0b7220 */ /* 0x000fe20000400000 */
[----:B------:R-:W-:Y:S02]  /*2dd0*/  BSSY B1, `(.L_x_36) ;  /* 0x000000a000017945 */ /* 0x000fe40003800000 */
[----:B------:R-:W-:Y:S01]  /*2de0*/  IADD3 R10, P1, P2, R15, R104, R119 ;  /* 0x000000680f0a7210 */ /* 0x000fe20007a3e077 */
[----:B------:R-:W-:Y:S01]  /*2df0*/  FFMA R60, R60, R88, R11 ;  /* 0x000000583c3c7223 */ /* 0x000fe2000000000b */
[----:B------:R-:W-:Y:S02]  /*2e00*/  P2R R118, PR, RZ, 0x8 ;  /* 0x00000008ff767803 */ /* 0x000fe40000000000 */
[----:B------:R-:W-:-:S02]  /*2e10*/  IADD3.X R11, R5, R105, R121, P1, P2 ;  /* 0x00000069050b7210 */ /* 0x000fc40000fe4479 */
[----:B------:R-:W-:Y:S02]  /*2e20*/  F2FP.BF16.F32.PACK_AB R60, RZ, R60 ;  /* 0x0000003cff3c723e */ /* 0x000fe400000010ff */
[----:B------:R-:W-:-:S03]  /*2e30*/  ISETP.GT.AND P1, PT, R3, RZ, P3 ;  /* 0x000000ff0300720c */ /* 0x000fc60001f24270 */
[----:B------:R0:W-:Y:S10]  /*2e40*/  @P0 STG.E.U16 desc[UR36][R104.64+0x10], R60 ;  /* 0x0000103c68000986 */ /* 0x0001f4000c101524 */
[----:B------:R-:W-:Y:S05]  /*2e50*/  @!P1 BRA `(.L_x_37) ;  /* 0x0000000000049947 */ /* 0x000fea0003800000 */
[----:B------:R3:W5:Y:S02]  /*2e60*/  LDG.E.LTC128B.U16 R114, desc[UR36][R6.64+0x12] ;  /* 0x0000122406727981 */ /* 0x000764000c1e1520 */
.L_x_37:
[----:B------:R-:W-:Y:S05]  /*2e70*/  BSYNC B1 ;  /* 0x0000000000017941 */ /* 0x000fea0003800000 */
.L_x_36:
[----:B0----5:R-:W-:Y:S01]  /*2e80*/  IMAD.U32 R60, R114, 0x10000, RZ ;  /* 0x00010000723c7824 */ /* 0x021fe200078e00ff */
[----:B------:R-:W-:Y:S01]  /*2e90*/  ISETP.GT.AND P0, PT, R3, 0x8, P4 ;  /* 0x000000080300780c */ /* 0x000fe20002704270 */
[----:B------:R-:W-:Y:S02]  /*2ea0*/  BSSY B1, `(.L_x_38) ;  /* 0x000000a000017945 */ /* 0x000fe40003800000 */
[----:B------:R-:W-:-:S04]  /*2eb0*/  FMUL R60, R60, R89 ;  /* 0x000000593c3c7220 */ /* 0x000fc80000400000 */
[----:B------:R-:W-:Y:S01]  /*2ec0*/  FFMA R60, R61, R88, R60 ;  /* 0x000000583d3c7223 */ /* 0x000fe2000000003c */
[----:B------:R-:W-:-:S04]  /*2ed0*/  @P1 IMAD.MOV.U32 R61, RZ, RZ, R105 ;  /* 0x000000ffff3d1224 */ /* 0x000fc800078e0069 */
[----:B------:R-:W-:-:S04]  /*2ee0*/  F2FP.BF16.F32.PACK_AB R60, RZ, R60 ;  /* 0x0000003cff3c723e */ /* 0x000fc800000010ff */
[----:B------:R-:W-:Y:S01]  /*2ef0*/  PRMT R119, R60, 0x7610, R119 ;  /* 0x000076103c777816 */ /* 0x000fe20000000077 */
[----:B------:R-:W-:-:S05]  /*2f00*/  @P1 IMAD.MOV.U32 R60, RZ, RZ, R104 ;  /* 0x000000ffff3c1224 */ /* 0x000fca00078e0068 */
[----:B------:R0:W-:Y:S01]  /*2f10*/  @P1 STG.E.U16 desc[UR36][R60.64+0x12], R119 ;  /* 0x000012773c001986 */ /* 0x0001e2000c101524 */
[----:B------:R-:W-:Y:S05]  /*2f20*/  @!P0 BRA `(.L_x_39) ;  /* 0x0000000000048947 */ /* 0x000fea0003800000 */
[----:B------:R0:W5:Y:S02]  /*2f30*/  LDG.E.LTC128B.U16 R114, desc[UR36][R56.64+0x10] ;  /* 0x0000102438727981 */ /* 0x000164000c1e1520 */
.L_x_39:
[----:B------:R-:W-:Y:S05]  /*2f40*/  BSYNC B1 ;  /* 0x0000000000017941 */ /* 0x000fea0003800000 */
.L_x_38:
[----:B0----5:R-:W-:Y:S01]  /*2f50*/  IMAD.U32 R60, R114, 0x10000, RZ ;  /* 0x00010000723c7824 */ /* 0x021fe200078e00ff */
[----:B------:R-:W-:Y:S01]  /*2f60*/  ISETP.GT.AND P1, PT, R3, 0x8, P3 ;  /* 0x000000080300780c */ /* 0x000fe20001f24270 */
[----:B------:R-:W-:Y:S02]  /*2f70*/  BSSY B1, `(.L_x_40) ;  /* 0x0000007000017945 */ /* 0x000fe40003800000 */
[----:B------:R-:W-:-:S04]  /*2f80*/  FMUL R61, R60, R89 ;  /* 0x000000593c3d7220 */ /* 0x000fc80000400000 */
[----:B------:R-:W-:-:S05]  /*2f90*/  FFMA R61, R62, R88, R61 ;  /* 0x000000583e3d7223 */ /* 0x000fca000000003d */
[----:B------:R-:W-:-:S05]  /*2fa0*/  F2FP.BF16.F32.PACK_AB R61, RZ, R61 ;  /* 0x0000003dff3d723e */ /* 0x000fca00000010ff */
[----:B------:R0:W-:Y:S01]  /*2fb0*/  @P0 STG.E.U16 desc[UR36][R58.64+0x10], R61 ;  /* 0x0000103d3a000986 */ /* 0x0001e2000c101524 */
[----:B------:R-:W-:Y:S05]  /*2fc0*/  @!P1 BRA `(.L_x_41) ;  /* 0x0000000000049947 */ /* 0x000fea0003800000 */
[----:B------:R0:W5:Y:S02]  /*2fd0*/  LDG.E.LTC128B.U16 R114, desc[UR36][R56.64+0x12] ;  /* 0x0000122438727981 */ /* 0x000164000c1e1520 */
.L_x_41:
[----:B------:R-:W-:Y:S05]  /*2fe0*/  BSYNC B1 ;  /* 0x0000000000017941 */ /* 0x000fea0003800000 */
.L_x_40:
[----:B-----5:R-:W-:Y:S01]  /*2ff0*/  IMAD.U32 R60, R114, 0x10000, RZ ;  /* 0x00010000723c7824 */ /* 0x020fe200078e00ff */
[----:B------:R-:W-:Y:S01]  /*3000*/  IADD3 R123, P0, R108, 0x80, RZ ;  /* 0x000000806c7b7810 */ /* 0x000fe20007f1e0ff */
[----:B------:R-:W-:Y:S01]  /*3010*/  BSSY B1, `(.L_x_42) ;  /* 0x000000b000017945 */ /* 0x000fe20003800000 */
[----:B------:R-:W-:Y:S01]  /*3020*/  ISETP.GT.AND P2, PT, R4, 0x10, PT ;  /* 0x000000100400780c */ /* 0x000fe20003f44270 */
[----:B------:R-:W-:Y:S02]  /*3030*/  FMUL R60, R60, R89 ;  /* 0x000000593c3c7220 */ /* 0x000fe40000400000 */
[----:B------:R-:W-:Y:S01]  /*3040*/  IMAD.X R109, RZ, RZ, R109, P0 ;  /* 0x000000ffff6d7224 */ /* 0x000fe200000e066d */
[----:B------:R-:W-:Y:S01]  /*3050*/  ISETP.GT.AND P0, PT, R3, RZ, P2 ;  /* 0x000000ff0300720c */ /* 0x000fe20001704270 */
[----:B------:R-:W-:Y:S01]  /*3060*/  FFMA R60, R63, R88, R60 ;  /* 0x000000583f3c7223 */ /* 0x000fe2000000003c */
[----:B------:R-:W-:-:S04]  /*3070*/  P2R R119, PR, RZ, 0x4 ;  /* 0x00000004ff777803 */ /* 0x000fc80000000000 */
[----:B------:R-:W-:-:S05]  /*3080*/  F2FP.BF16.F32.PACK_AB R60, RZ, R60 ;  /* 0x0000003cff3c723e */ /* 0x000fca00000010ff */
[----:B------:R0:W-:Y:S02]  /*3090*/  @P1 STG.E.U16 desc[UR36][R58.64+0x12], R60 ;  /* 0x0000123c3a001986 */ /* 0x0001e4000c101524 */
[----:B------:R-:W-:Y:S05]  /*30a0*/  @!P0 BRA `(.L_x_43) ;  /* 0x0000000000048947 */ /* 0x000fea0003800000 */
[----:B------:R0:W5:Y:S02]  /*30b0*/  LDG.E.LTC128B.U16 R114, desc[UR36][R6.64+0x20] ;  /* 0x0000202406727981 */ /* 0x000164000c1e1520 */
.L_x_43:
[----:B------:R-:W-:Y:S05]  /*30c0*/  BSYNC B1 ;  /* 0x0000000000017941 */ /* 0x000fea0003800000 */
.L_x_42:
[----:B0----5:R-:W-:Y:S01]  /*30d0*/  IMAD.U32 R60, R114, 0x10000, RZ ;  /* 0x00010000723c7824 */ /* 0x021fe200078e00ff */
[----:B------:R-:W-:Y:S01]  /*30e0*/  ISETP.GT.AND P1, PT, R4, 0x11, PT ;  /* 0x000000110400780c */ /* 0x000fe20003f24270 */
[-C--:B------:R-:W-:Y:S01]  /*30f0*/  IMAD.WIDE.U32 R62, R123, R106.reuse, R8 ;  /* 0x0000006a7b3e7225 */ /* 0x080fe200078e0008 */
[----:B------:R-:W-:Y:S03]  /*3100*/  BSSY B1, `(.L_x_44) ;  /* 0x0000021000017945 */ /* 0x000fe60003800000 */
[----:B------:R-:W-:Y:S01]  /*3110*/  FMUL R21, R60, R89 ;  /* 0x000000593c157220 */ /* 0x000fe20000400000 */
[----:B------:R-:W-:-:S03]  /*3120*/  IMAD R60, R109, R106, RZ ;  /* 0x0000006a6d3c7224 */ /* 0x000fc600078e02ff */
[----:B------:R-:W-:Y:S01]  /*3130*/  FFMA R21, R64, R88, R21 ;  /* 0x0000005840157223 */ /* 0x000fe20000000015 */
[C---:B------:R-:W-:Y:S02]  /*3140*/  IMAD R121, R123.reuse, R107, R60 ;  /* 0x0000006b7b797224 */ /* 0x040fe400078e023c */
[----:B------:R-:W-:Y:S02]  /*3150*/  IMAD.WIDE.U32 R60, R123, R106, R102 ;  /* 0x0000006a7b3c7225 */ /* 0x000fe400078e0066 */
[----:B------:R-:W-:Y:S02]  /*3160*/  F2FP.BF16.F32.PACK_AB R21, RZ, R21 ;  /* 0x00000015ff15723e */ /* 0x000fe400000010ff */
[----:B------:R-:W-:Y:S02]  /*3170*/  IMAD.IADD R63, R121, 0x1, R63 ;  /* 0x00000001793f7824 */ /* 0x000fe400078e023f */
[----:B------:R-:W-:Y:S01]  /*3180*/  PRMT R107, R21, 0x7610, R107 ;  /* 0x00007610156b7816 */ /* 0x000fe2000000006b */
[----:B------:R-:W-:-:S02]  /*3190*/  IMAD.IADD R21, R61, 0x1, R121 ;  /* 0x000000013d157824 */ /* 0x000fc400078e0279 */
[----:B------:R-:W-:Y:S02]  /*31a0*/  IMAD.WIDE.U32 R108, R19, R14, R62 ;  /* 0x0000000e136c7225 */ /* 0x000fe400078e003e */
[----:B------:R0:W-:Y:S01]  /*31b0*/  @P0 STG.E.U16 desc[UR36][R104.64+0x20], R107 ;  /* 0x0000206b68000986 */ /* 0x0001e2000c101524 */
[----:B------:R-:W-:-:S04]  /*31c0*/  LEA R62, P0, R60, R12, 0x1 ;  /* 0x0000000c3c3e7211 */ /* 0x000fc800078008ff */
[----:B------:R-:W-:Y:S01]  /*31d0*/  LEA.HI.X R63, R60, R13, R21, 0x1, P0 ;  /* 0x0000000d3c3f7211 */ /* 0x000fe200000f0c15 */
[----:B------:R-:W-:Y:S01]  /*31e0*/  IMAD.IADD R21, R101, 0x1, R109 ;  /* 0x0000000165157824 */ /* 0x000fe200078e026d */
[----:B------:R-:W-:-:S04]  /*31f0*/  LEA R60, P0, R108, R12, 0x1 ;  /* 0x0000000c6c3c7211 */ /* 0x000fc800078008ff */
[----:B------:R-:W-:Y:S01]  /*3200*/  LEA.HI.X R61, R108, R13, R21, 0x1, P0 ;  /* 0x0000000d6c3d7211 */ /* 0x000fe200000f0c15 */
[----:B0-----:R-:W-:-:S04]  /*3210*/  IMAD.WIDE.U32 R106, R123, R106, R112 ;  /* 0x0000006a7b6a7225 */ /* 0x001fc800078e0070 */
[----:B------:R-:W-:Y:S01]  /*3220*/  IMAD.IADD R121, R121, 0x1, R107 ;  /* 0x0000000179797824 */ /* 0x000fe200078e026b */
[----:B------:R-:W-:-:S05]  /*3230*/  IADD3 R64, P0, R20, R106, RZ ;  /* 0x0000006a14407210 */ /* 0x000fca0007f1e0ff */
[----:B------:R-:W-:Y:S01]  /*3240*/  IMAD.X R102, R121, 0x1, R103, P0 ;  /* 0x0000000179667824 */ /* 0x000fe200000e0667 */
[----:B------:R-:W-:-:S05]  /*3250*/  IADD3 R20, P0, R8, R106, RZ ;  /* 0x0000006a08147210 */ /* 0x000fca0007f1e0ff */
[----:B------:R-:W-:Y:S01]  /*3260*/  IMAD.X R21, R9, 0x1, R121, P0 ;  /* 0x0000000109157824 */ /* 0x000fe200000e0679 */
[----:B------:R-:W-:Y:S01]  /*3270*/  LEA R8, P0, R64, R12, 0x1 ;  /* 0x0000000c40087211 */ /* 0x000fe200078008ff */
[----:B------:R-:W-:-:S03]  /*3280*/  IMAD.WIDE.U32 R20, R19, R14, R20 ;  /* 0x0000000e13147225 */ /* 0x000fc600078e0014 */
[----:B------:R-:W-:Y:S01]  /*3290*/  LEA.HI.X R9, R64, R13, R102, 0x1, P0 ;  /* 0x0000000d40097211 */ /* 0x000fe200000f0c66 */
[----:B------:R-:W-:Y:S01]  /*32a0*/  IMAD.IADD R101, R101, 0x1, R21 ;  /* 0x0000000165657824 */ /* 0x000fe200078e0215 */
[----:B------:R-:W-:-:S04]  /*32b0*/  LEA R12, P0, R20, R12, 0x1 ;  /* 0x0000000c140c7211 */ /* 0x000fc800078008ff */
[----:B------:R-:W-:Y:S02]  /*32c0*/  LEA.HI.X R13, R20, R13, R101, 0x1, P0 ;  /* 0x0000000d140d7211 */ /* 0x000fe400000f0c65 */
[----:B------:R-:W-:Y:S02]  /*32d0*/  ISETP.GT.AND P0, PT, R3, RZ, P1 ;  /* 0x000000ff0300720c */ /* 0x000fe40000f04270 */
[----:B------:R-:W-:-:S11]  /*32e0*/  P2R R101, PR, RZ, 0x2 ;  /* 0x00000002ff657803 */ /* 0x000fd60000000000 */
[----:B------:R-:W-:Y:S05]  /*32f0*/  @!P0 BRA `(.L_x_45) ;  /* 0x0000000000048947 */ /* 0x000fea0003800000 */
[----:B------:R0:W5:Y:S02]  /*3300*/  LDG.E.LTC128B.U16 R114, desc[UR36][R6.64+0x22] ;  /* 0x0000222406727981 */ /* 0x000164000c1e1520 */
.L_x_45:
[----:B------:R-:W-:Y:S05]  /*3310*/  BSYNC B1 ;  /* 0x0000000000017941 */ /* 0x000fea0003800000 */
.L_x_44:
[----:B-----5:R-:W-:Y:S01]  /*3320*/  IMAD.U32 R14, R114, 0x10000, RZ ;  /* 0x00010000720e7824 */ /* 0x020fe200078e00ff */
[----:B------:R-:W-:Y:S01]  /*3330*/  BSSY B1, `(.L_x_46) ;  /* 0x000000a000017945 */ /* 0x000fe20003800000 */
[----:B------:R-:W-:Y:S02]  /*3340*/  @P0 IMAD.MOV.U32 R20, RZ, RZ, R104 ;  /* 0x000000ffff140224 */ /* 0x000fe400078e0068 */
[----:B------:R-:W-:Y:S01]  /*3350*/  FMUL R14, R14, R89 ;  /* 0x000000590e0e7220 */ /* 0x000fe20000400000 */
[----:B------:R-:W-:-:S03]  /*3360*/  @P0 IMAD.MOV.U32 R21, RZ, RZ, R105 ;  /* 0x000000ffff150224 */ /* 0x000fc600078e0069 */
[----:B------:R-:W-:-:S05]  /*3370*/  FFMA R14, R65, R88, R14 ;  /* 0x00000058410e7223 */ /* 0x000fca000000000e */
[----:B------:R-:W-:-:S05]  /*3380*/  F2FP.BF16.F32.PACK_AB R14, RZ, R14 ;  /* 0x0000000eff0e723e */ /* 0x000fca00000010ff */
[----:B------:R0:W-:Y:S01]  /*3390*/  @P0 STG.E.U16 desc[UR36][R20.64+0x22], R14 ;  /* 0x0000220e14000986 */ /* 0x0001e2000c101524 */
[----:B------:R-:W-:-:S13]  /*33a0*/  ISETP.GT.AND P0, PT, R3, 0x8, P2 ;  /* 0x000000080300780c */ /* 0x000fda0001704270 */
[----:B0-----:R-:W-:Y:S05]  /*33b0*/  @!P0 BRA `(.L_x_47) ;  /* 0x0000000000048947 */ /* 0x001fea0003800000 */
[----:B------:R0:W5:Y:S02]  /*33c0*/  LDG.E.LTC128B.U16 R114, desc[UR36][R56.64+0x20] ;  /* 0x0000202438727981 */ /* 0x000164000c1e1520 */
.L_x_47:
[----:B------:R-:W-:Y:S05]  /*33d0*/  BSYNC B1 ;  /* 0x0000000000017941 */ /* 0x000fea0003800000 */
.L_x_46:
[----:B-----5:R-:W-:Y:S01]  /*33e0*/  IMAD.U32 R14, R114, 0x10000, RZ ;  /* 0x00010000720e7824 */ /* 0x020fe200078e00ff */
[----:B------:R-:W-:Y:S03]  /*33f0*/  BSSY B1, `(.L_x_48) ;  /* 0x0000008000017945 */ /* 0x000fe60003800000 */
[----:B------:R-:W-:-:S04]  /*3400*/  FMUL R19, R14, R89 ;  /* 0x000000590e137220 */ /* 0x000fc80000400000 */
[----:B------:R-:W-:-:S05]  /*3410*/  FFMA R19, R66, R88, R19 ;  /* 0x0000005842137223 */ /* 0x000fca0000000013 */
[----:B------:R-:W-:-:S05]  /*3420*/  F2FP.BF16.F32.PACK_AB R19, RZ, R19 ;  /* 0x00000013ff13723e */ /* 0x000fca00000010ff */
[----:B------:R0:W-:Y:S01]  /*3430*/  @P0 STG.E.U16 desc[UR36][R58.64+0x20], R19 ;  /* 0x000020133a000986 */ /* 0x0001e2000c101524 */
[----:B------:R-:W-:-:S13]  /*3440*/  ISETP.GT.AND P0, PT, R3, 0x8, P1 ;  /* 0x000000080300780c */ /* 0x000fda0000f04270 */
[----:B0-----:R-:W-:Y:S05]  /*3450*/  @!P0 BRA `(.L_x_49) ;  /* 0x0000000000048947 */ /* 0x001fea0003800000 */
[----:B------:R0:W5:Y:S02]  /*3460*/  LDG.E.LTC128B.U16 R114, desc[UR36][R56.64+0x22] ;  /* 0x0000222438727981 */ /* 0x000164000c1e1520 */
.L_x_49:
[----:B------:R-:W-:Y:S05]  /*3470*/  BSYNC B1 ;  /* 0x0000000000017941 */ /* 0x000fea0003800000 */
.L_x_48:
[----:B-----5:R-:W-:Y:S01]  /*3480*/  IMAD.U32 R14, R114, 0x10000, RZ ;  /* 0x00010000720e7824 */ /* 0x020fe200078e00ff */
[----:B------:R-:W-:Y:S01]  /*3490*/  ISETP.GT.AND P2, PT, R4, 0x18, PT ;  /* 0x000000180400780c */ /* 0x000fe20003f44270 */
[----:B------:R-:W-:Y:S02]  /*34a0*/  BSSY B1, `(.L_x_50) ;  /* 0x0000009000017945 */ /* 0x000fe40003800000 */
[----:B------:R-:W-:Y:S01]  /*34b0*/  FMUL R14, R14, R89 ;  /* 0x000000590e0e7220 */ /* 0x000fe20000400000 */
[----:B------:R-:W-:-:S03]  /*34c0*/  P2R R102, PR, RZ, 0x4 ;  /* 0x00000004ff667803 */ /* 0x000fc60000000000 */
[----:B------:R-:W-:-:S05]  /*34d0*/  FFMA R14, R67, R88, R14 ;  /* 0x00000058430e7223 */ /* 0x000fca000000000e */
[----:B------:R-:W-:-:S05]  /*34e0*/  F2FP.BF16.F32.PACK_AB R14, RZ, R14 ;  /* 0x0000000eff0e723e */ /* 0x000fca00000010ff */
[----:B------:R0:W-:Y:S01]  /*34f0*/  @P0 STG.E.U16 desc[UR36][R58.64+0x22], R14 ;  /* 0x0000220e3a000986 */ /* 0x0001e2000c101524 */
[----:B------:R-:W-:-:S13]  /*3500*/  ISETP.GT.AND P0, PT, R3, RZ, P2 ;  /* 0x000000ff0300720c */ /* 0x000fda0001704270 */
[----:B0-----:R-:W-:Y:S05]  /*3510*/  @!P0 BRA `(.L_x_51) ;  /* 0x0000000000048947 */ /* 0x001fea0003800000 */
[----:B------:R0:W5:Y:S02]  /*3520*/  LDG.E.LTC128B.U16 R114, desc[UR36][R6.64+0x30] ;  /* 0x0000302406727981 */ /* 0x000164000c1e1520 */
.L_x_51:
[----:B------:R-:W-:Y:S05]  /*3530*/  BSYNC B1 ;  /* 0x0000000000017941 */ /* 0x000fea0003800000 */
.L_x_50:
[----:B-----5:R-:W-:Y:S01]  /*3540*/  IMAD.U32 R14, R114, 0x10000, RZ ;  /* 0x00010000720e7824 */ /* 0x020fe200078e00ff */
[----:B------:R-:W-:Y:S01]  /*3550*/  ISETP.GT.AND P1, PT, R4, 0x19, PT ;  /* 0x000000190400780c */ /* 0x000fe20003f24270 */
[----:B------:R-:W-:Y:S01]  /*3560*/  @P0 IMAD.MOV.U32 R20, RZ, RZ, R104 ;  /* 0x000000ffff140224 */ /* 0x000fe200078e0068 */
[----:B------:R-:W-:Y:S01]  /*3570*/  BSSY B1, `(.L_x_52) ;  /* 0x000000a000017945 */ /* 0x000fe20003800000 */
[----:B------:R-:W-:Y:S01]  /*3580*/  FMUL R19, R14, R89 ;  /* 0x000000590e137220 */ /* 0x000fe20000400000 */
[----:B------:R-:W-:-:S03]  /*3590*/  @P0 IMAD.MOV.U32 R21, RZ, RZ, R105 ;  /* 0x000000ffff150224 */ /* 0x000fc600078e0069 */
[----:B------:R-:W-:Y:S01]  /*35a0*/  FFMA R19, R68, R88, R19 ;  /* 0x0000005844137223 */ /* 0x000fe20000000013 */
[----:B------:R-:W-:-:S04]  /*35b0*/  P2R R68, PR, RZ, 0x2 ;  /* 0x00000002ff447803 */ /* 0x000fc80000000000 */
[----:B------:R-:W-:-:S05]  /*35c0*/  F2FP.BF16.F32.PACK_AB R19, RZ, R19 ;  /* 0x00000013ff13723e */ /* 0x000fca00000010ff */
[----:B------:R0:W-:Y:S01]  /*35d0*/  @P0 STG.E.U16 desc[UR36][R20.64+0x30], R19 ;  /* 0x0000301314000986 */ /* 0x0001e2000c101524 */
[----:B------:R-:W-:-:S13]  /*35e0*/  ISETP.GT.AND P0, PT, R3, RZ, P1 ;  /* 0x000000ff0300720c */ /* 0x000fda0000f04270 */
[----:B0-----:R-:W-:Y:S05]  /*35f0*/  @!P0 BRA `(.L_x_53) ;  /* 0x0000000000048947 */ /* 0x001fea0003800000 */
[----:B------:R0:W5:Y:S02]  /*3600*/  LDG.E.LTC128B.U16 R114, desc[UR36][R6.64+0x32] ;  /* 0x0000322406727981 */ /* 0x000164000c1e1520 */
.L_x_53:
[----:B------:R-:W-:Y:S05]  /*3610*/  BSYNC B1 ;  /* 0x0000000000017941 */ /* 0x000fea0003800000 */
.L_x_52:
        /* <DEDUP_REMOVED lines=11> */
.L_x_55:
[----:B------:R-:W-:Y:S05]  /*36d0*/  BSYNC B1 ;  /* 0x0000000000017941 */ /* 0x000fea0003800000 */
.L_x_54:
        /* <DEDUP_REMOVED lines=9> */
.L_x_57:
[----:B------:R-:W-:Y:S05]  /*3770*/  BSYNC B1 ;  /* 0x0000000000017941 */ /* 0x000fea0003800000 */
.L_x_56:
        /* <DEDUP_REMOVED lines=11> */
.L_x_59:
[----:B------:R-:W-:Y:S05]  /*3830*/  BSYNC B1 ;  /* 0x0000000000017941 */ /* 0x000fea0003800000 */
.L_x_58:
[----:B-----5:R-:W-:Y:S01]  /*3840*/  IMAD.U32 R14, R114, 0x10000, RZ ;  /* 0x00010000720e7824 */ /* 0x020fe200078e00ff */
[----:B------:R-:W-:Y:S01]  /*3850*/  ISETP.GT.AND P1, PT, R4, 0x21, PT ;  /* 0x000000210400780c */ /* 0x000fe20003f24270 */
[----:B------:R-:W-:Y:S01]  /*3860*/  @P0 IMAD.MOV.U32 R20, RZ, RZ, R104 ;  /* 0x000000ffff140224 */ /* 0x000fe200078e0068 */
[----:B------:R-:W-:Y:S01]  /*3870*/  BSSY B1, `(.L_x_60) ;  /* 0x000000a000017945 */ /* 0x000fe20003800000 */
[----:B------:R-:W-:Y:S01]  /*3880*/  FMUL R19, R14, R89 ;  /* 0x000000590e137220 */ /* 0x000fe20000400000 */
[----:B------:R-:W-:Y:S01]  /*3890*/  @P0 IMAD.MOV.U32 R21, RZ, RZ, R105 ;  /* 0x000000ffff150224 */ /* 0x000fe200078e0069 */
[----:B------:R-:W-:Y:S02]  /*38a0*/  P2R R70, PR, RZ, 0x2 ;  /* 0x00000002ff467803 */ /* 0x000fe40000000000 */
[----:B------:R-:W-:-:S05]  /*38b0*/  FFMA R19, R72, R88, R19 ;  /* 0x0000005848137223 */ /* 0x000fca0000000013 */
[----:B------:R-:W-:-:S05]  /*38c0*/  F2FP.BF16.F32.PACK_AB R19, RZ, R19 ;  /* 0x00000013ff13723e */ /* 0x000fca00000010ff */
[----:B------:R0:W-:Y:S01]  /*38d0*/  @P0 STG.E.U16 desc[UR36][R20.64+0x40], R19 ;  /* 0x0000401314000986 */ /* 0x0001e2000c101524 */
[----:B------:R-:W-:-:S13]  /*38e0*/  ISETP.GT.AND P0, PT, R3, RZ, P1 ;  /* 0x000000ff0300720c */ /* 0x000fda0000f04270 */
[----:B0-----:R-:W-:Y:S05]  /*38f0*/  @!P0 BRA `(.L_x_61) ;  /* 0x0000000000048947 */ /* 0x001fea0003800000 */
[----:B------:R0:W5:Y:S02]  /*3900*/  LDG.E.LTC128B.U16 R114, desc[UR36][R6.64+0x42] ;  /* 0x0000422406727981 */ /* 0x000164000c1e1520 */
.L_x_61:
[----:B------:R-:W-:Y:S05]  /*3910*/  BSYNC B1 ;  /* 0x0000000000017941 */ /* 0x000fea0003800000 */
.L_x_60:
        /* <DEDUP_REMOVED lines=11> */
.L_x_63:
[----:B------:R-:W-:Y:S05]  /*39d0*/  BSYNC B1 ;  /* 0x0000000000017941 */ /* 0x000fea0003800000 */
.L_x_62:
        /* <DEDUP_REMOVED lines=9> */
.L_x_65:
[----:B------:R-:W-:Y:S05]  /*3a70*/  BSYNC B1 ;  /* 0x0000000000017941 */ /* 0x000fea0003800000 */
.L_x_64:
        /* <DEDUP_REMOVED lines=11> */
.L_x_67:
[----:B------:R-:W-:Y:S05]  /*3b30*/  BSYNC B1 ;  /* 0x0000000000017941 */ /* 0x000fea0003800000 */
.L_x_66:
        /* <DEDUP_REMOVED lines=13> */
.L_x_69:
[----:B------:R-:W-:Y:S05]  /*3c10*/  BSYNC B1 ;  /* 0x0000000000017941 */ /* 0x000fea0003800000 */
.L_x_68:
        /* <DEDUP_REMOVED lines=11> */
.L_x_71:
[----:B------:R-:W-:Y:S05]  /*3cd0*/  BSYNC B1 ;  /* 0x0000000000017941 */ /* 0x000fea0003800000 */
.L_x_70:
        /* <DEDUP_REMOVED lines=9> */
.L_x_73:
[----:B------:R-:W-:Y:S05]  /*3d70*/  BSYNC B1 ;  /* 0x0000000000017941 */ /* 0x000fea0003800000 */
.L_x_72:
[----:B-----5:R-:W-:Y:S01]  /*3d80*/  IMAD.U32 R14, R114, 0x10000, RZ ;  /* 0x00010000720e7824 */ /* 0x020fe200078e00ff */
[----:B------:R-:W-:Y:S01]  /*3d90*/  ISETP.GT.AND P3, PT, R4, 0x30, PT ;  /* 0x000000300400780c */ /* 0x000fe20003f64270 */
[----:B------:R-:W-:Y:S02]  /*3da0*/  BSSY B1, `(.L_x_74) ;  /* 0x0000008000017945 */ /* 0x000fe40003800000 */
[----:B------:R-:W-:-:S04]  /*3db0*/  FMUL R14, R14, R89 ;  /* 0x000000590e0e7220 */ /* 0x000fc80000400000 */
[----:B------:R-:W-:-:S05]  /*3dc0*/  FFMA R14, R79, R88, R14 ;  /* 0x000000584f0e7223 */ /* 0x000fca000000000e */
[----:B------:R-:W-:-:S05]  /*3dd0*/  F2FP.BF16.F32.PACK_AB R14, RZ, R14 ;  /* 0x0000000eff0e723e */ /* 0x000fca00000010ff */
[----:B------:R0:W-:Y:S01]  /*3de0*/  @P0 STG.E.U16 desc[UR36][R58.64+0x52], R14 ;  /* 0x0000520e3a000986 */ /* 0x0001e2000c101524 */
[----:B------:R-:W-:-:S13]  /*3df0*/  ISETP.GT.AND P0, PT, R3, RZ, P3 ;  /* 0x000000ff0300720c */ /* 0x000fda0001f04270 */
[----:B0-----:R-:W-:Y:S05]  /*3e00*/  @!P0 BRA `(.L_x_75) ;  /* 0x0000000000048947 */ /* 0x001fea0003800000 */
[----:B------:R0:W5:Y:S02]  /*3e10*/  LDG.E.LTC128B.U16 R114, desc[UR36][R6.64+0x60] ;  /* 0x0000602406727981 */ /* 0x000164000c1e1520 */
.L_x_75:
[----:B------:R-:W-:Y:S05]  /*3e20*/  BSYNC B1 ;  /* 0x0000000000017941 */ /* 0x000fea0003800000 */
.L_x_74:
[----:B-----5:R-:W-:Y:S01]  /*3e30*/  IMAD.U32 R14, R114, 0x10000, RZ ;  /* 0x00010000720e7824 */ /* 0x020fe200078e00ff */
[----:B------:R-:W-:Y:S01]  /*3e40*/  ISETP.GT.AND P2, PT, R4, 0x31, PT ;  /* 0x000000310400780c */ /* 0x000fe20003f44270 */
[----:B------:R-:W-:Y:S01]  /*3e50*/  @P0 IMAD.MOV.U32 R20, RZ, RZ, R104 ;  /* 0x000000ffff140224 */ /* 0x000fe200078e0068 */
[----:B------:R-:W-:Y:S01]  /*3e60*/  BSSY B1, `(.L_x_76) ;  /* 0x0000009000017945 */ /* 0x000fe20003800000 */
[----:B------:R-:W-:Y:S01]  /*3e70*/  FMUL R19, R14, R89 ;  /* 0x000000590e137220 */ /* 0x000fe20000400000 */
[----:B------:R-:W-:-:S03]  /*3e80*/  @P0 IMAD.MOV.U32 R21, RZ, RZ, R105 ;  /* 0x000000ffff150224 */ /* 0x000fc600078e0069 */
[----:B------:R-:W-:-:S05]  /*3e90*/  FFMA R19, R80, R88, R19 ;  /* 0x0000005850137223 */ /* 0x000fca0000000013 */
[----:B------:R-:W-:-:S05]  /*3ea0*/  F2FP.BF16.F32.PACK_AB R19, RZ, R19 ;  /* 0x00000013ff13723e */ /* 0x000fca00000010ff */
[----:B------:R0:W-:Y:S01]  /*3eb0*/  @P0 STG.E.U16 desc[UR36][R20.64+0x60], R19 ;  /* 0x0000601314000986 */ /* 0x0001e2000c101524 */
[----:B------:R-:W-:-:S13]  /*3ec0*/  ISETP.GT.AND P0, PT, R3, RZ, P2 ;  /* 0x000000ff0300720c */ /* 0x000fda0001704270 */
[----:B0-----:R-:W-:Y:S05]  /*3ed0*/  @!P0 BRA `(.L_x_77) ;  /* 0x0000000000048947 */ /* 0x001fea0003800000 */
[----:B------:R0:W5:Y:S02]  /*3ee0*/  LDG.E.LTC128B.U16 R114, desc[UR36][R6.64+0x62] ;  /* 0x0000622406727981 */ /* 0x000164000c1e1520 */
.L_x_77:
[----:B------:R-:W-:Y:S05]  /*3ef0*/  BSYNC B1 ;  /* 0x0000000000017941 */ /* 0x000fea0003800000 */
.L_x_76:
        /* <DEDUP_REMOVED lines=11> */
.L_x_79:
[----:B------:R-:W-:Y:S05]  /*3fb0*/  BSYNC B1 ;  /* 0x0000000000017941 */ /* 0x000fea0003800000 */
.L_x_78:
        /* <DEDUP_REMOVED lines=9> */
.L_x_81:
[----:B------:R-:W-:Y:S05]  /*4050*/  BSYNC B1 ;  /* 0x0000000000017941 */ /* 0x000fea0003800000 */
.L_x_80:
        /* <DEDUP_REMOVED lines=10> */
.L_x_83:
[----:B------:R-:W-:Y:S05]  /*4100*/  BSYNC B1 ;  /* 0x0000000000017941 */ /* 0x000fea0003800000 */
.L_x_82:
        /* <DEDUP_REMOVED lines=8> */
[----:B------:R-:W-:-:S05]  /*4190*/  IADD3 R20, P0, R15, R110, RZ ;  /* 0x0000006e0f147210 */ /* 0x000fca0007f1e0ff */
[----:B------:R-:W-:Y:S01]  /*41a0*/  IMAD.X R21, R5, 0x1, R111, P0 ;  /* 0x0000000105157824 */ /* 0x000fe200000e066f */
[----:B------:R-:W-:-:S05]  /*41b0*/  IADD3 R64, P0, R15, R110, RZ ;  /* 0x0000006e0f407210 */ /* 0x000fca0007f1e0ff */
[----:B------:R-:W-:Y:S01]  /*41c0*/  IMAD.X R65, R5, 0x1, R111, P0 ;  /* 0x0000000105417824 */ /* 0x000fe200000e066f */
[----:B------:R-:W-:-:S05]  /*41d0*/  IADD3 R14, P0, R15, R104, RZ ;  /* 0x000000680f0e7210 */ /* 0x000fca0007f1e0ff */
[----:B------:R-:W-:Y:S01]  /*41e0*/  IMAD.X R15, R5, 0x1, R105, P0 ;  /* 0x00000001050f7824 */ /* 0x000fe200000e0669 */
[----:B------:R-:W-:-:S04]  /*41f0*/  ISETP.GT.AND P0, PT, R4, 0x39, PT ;  /* 0x000000390400780c */ /* 0x000fc80003f04270 */
[----:B------:R-:W-:-:S13]  /*4200*/  ISETP.GT.AND P4, PT, R3, RZ, P0 ;  /* 0x000000ff0300720c */ /* 0x000fda0000784270 */
[----:B0-----:R-:W-:Y:S05]  /*4210*/  @!P4 BRA `(.L_x_85) ;  /* 0x000000000004c947 */ /* 0x001fea0003800000 */
[----:B------:R0:W5:Y:S02]  /*4220*/  LDG.E.LTC128B.U16 R114, desc[UR36][R6.64+0x72] ;  /* 0x0000722406727981 */ /* 0x000164000c1e1520 */
.L_x_85:
[----:B------:R-:W-:Y:S05]  /*4230*/  BSYNC B1 ;  /* 0x0000000000017941 */ /* 0x000fea0003800000 */
.L_x_84:
        /* <DEDUP_REMOVED lines=9> */
.L_x_87:
[----:B------:R-:W-:Y:S05]  /*42d0*/  BSYNC B1 ;  /* 0x0000000000017941 */ /* 0x000fea0003800000 */
.L_x_86:
        /* <DEDUP_REMOVED lines=9> */
.L_x_89:
[----:B------:R-:W-:Y:S05]  /*4370*/  BSYNC B1 ;  /* 0x0000000000017941 */ /* 0x000fea0003800000 */
.L_x_88:
[----:B-----5:R-:W-:-:S04]  /*4380*/  IMAD.U32 R4, R114, 0x10000, RZ ;  /* 0x0001000072047824 */ /* 0x020fc800078e00ff */
[----:B------:R-:W-:-:S04]  /*4390*/  FMUL R4, R4, R89 ;  /* 0x0000005904047220 */ /* 0x000fc80000400000 */
[----:B------:R-:W-:-:S05]  /*43a0*/  FFMA R4, R87, R88, R4 ;  /* 0x0000005857047223 */ /* 0x000fca0000000004 */
[----:B------:R-:W-:-:S04]  /*43b0*/  F2FP.BF16.F32.PACK_AB R4, RZ, R4 ;  /* 0x00000004ff04723e */ /* 0x000fc800000010ff */
[----:B-1-34-:R-:W-:-:S05]  /*43c0*/  PRMT R6, R4, 0x7610, R6 ;  /* 0x0000761004067816 */ /* 0x01afca0000000006 */
[----:B------:R1:W-:Y:S01]  /*43d0*/  @P4 STG.E.U16 desc[UR36][R58.64+0x72], R6 ;  /* 0x000072063a004986 */ /* 0x0003e2000c101524 */
[----:B------:R-:W-:-:S13]  /*43e0*/  ISETP.GT.AND P4, PT, R3, 0x80, P6 ;  /* 0x000000800300780c */ /* 0x000fda0003784270 */
[----:B------:R-:W3:Y:S01]  /*43f0*/  @P4 LDG.E.LTC128B.U16 R114, desc[UR36][R62.64] ;  /* 0x000000243e724981 */ /* 0x000ee2000c1e1520 */
[----:B------:R-:W-:Y:S01]  /*4400*/  BSSY B1, `(.L_x_90) ;  /* 0x000000a000017945 */ /* 0x000fe20003800000 */
[----:B---3--:R-:W-:-:S04]  /*4410*/  IMAD.U32 R4, R114, 0x10000, RZ ;  /* 0x0001000072047824 */ /* 0x008fc800078e00ff */
[----:B------:R-:W-:-:S04]  /*4420*/  FMUL R5, R4, R89 ;  /* 0x0000005904057220 */ /* 0x000fc80000400000 */
[----:B------:R-:W-:-:S05]  /*4430*/  FFMA R5, R24, R88, R5 ;  /* 0x0000005818057223 */ /* 0x000fca0000000005 */
[----:B------:R-:W-:-:S05]  /*4440*/  F2FP.BF16.F32.PACK_AB R5, RZ, R5 ;  /* 0x00000005ff05723e */ /* 0x000fca00000010ff */
[----:B------:R1:W-:Y:S01]  /*4450*/  @P4 STG.E.U16 desc[UR36][R14.64], R5 ;  /* 0x000000050e004986 */ /* 0x0003e2000c101524 */
[----:B------:R-:W-:-:S04]  /*4460*/  ISETP.NE.AND P4, PT, R117, RZ, PT ;  /* 0x000000ff7500720c */ /* 0x000fc80003f85270 */
[----:B------:R-:W-:-:S13]  /*4470*/  ISETP.GT.AND P4, PT, R3, 0x80, P4 ;  /* 0x000000800300780c */ /* 0x000fda0002784270 */
[----:B-1----:R-:W-:Y:S05]  /*4480*/  @!P4 BRA `(.L_x_91) ;  /* 0x000000000004c947 */ /* 0x002fea0003800000 */
[----:B------:R1:W5:Y:S02]  /*4490*/  LDG.E.LTC128B.U16 R114, desc[UR36][R60.64+0x2] ;  /* 0x000002243c727981 */ /* 0x000364000c1e1520 */
.L_x_91:
[----:B------:R-:W-:Y:S05]  /*44a0*/  BSYNC B1 ;  /* 0x0000000000017941 */ /* 0x000fea0003800000 */
.L_x_90:
[----:B-----5:R-:W-:Y:S01]  /*44b0*/  IMAD.U32 R4, R114, 0x10000, RZ ;  /* 0x0001000072047824 */ /* 0x020fe200078e00ff */
[----:B------:R-:W-:Y:S01]  /*44c0*/  ISETP.GT.AND P6, PT, R3, 0x88, P6 ;  /* 0x000000880300780c */ /* 0x000fe200037c4270 */
[----:B------:R-:W-:Y:S01]  /*44d0*/  @P4 IMAD.MOV.U32 R5, RZ, RZ, R15 ;  /* 0x000000ffff054224 */ /* 0x000fe200078e000f */
[----:B------:R-:W-:Y:S01]  /*44e0*/  BSSY B1, `(.L_x_92) ;  /* 0x0000009000017945 */ /* 0x000fe20003800000 */
[----:B------:R-:W-:-:S04]  /*44f0*/  FMUL R4, R4, R89 ;  /* 0x0000005904047220 */ /* 0x000fc80000400000 */
[----:B------:R-:W-:-:S05]  /*4500*/  FFMA R4, R25, R88, R4 ;  /* 0x0000005819047223 */ /* 0x000fca0000000004 */
[----:B------:R-:W-:-:S04]  /*4510*/  F2FP.BF16.F32.PACK_AB R4, RZ, R4 ;  /* 0x00000004ff04723e */ /* 0x000fc800000010ff */
[----:B------:R-:W-:Y:S01]  /*4520*/  PRMT R6, R4, 0x7610, R6 ;  /* 0x0000761004067816 */ /* 0x000fe20000000006 */
[----:B------:R-:W-:-:S05]  /*4530*/  @P4 IMAD.MOV.U32 R4, RZ, RZ, R14 ;  /* 0x000000ffff044224 */ /* 0x000fca00078e000e */
[----:B------:R3:W-:Y:S01]  /*4540*/  @P4 STG.E.U16 desc[UR36][R4.64+0x2], R6 ;  /* 0x0000020604004986 */ /* 0x0007e2000c101524 */
[----:B------:R-:W-:Y:S05]  /*4550*/  @!P6 BRA `(.L_x_93) ;  /* 0x000000000004e947 */ /* 0x000fea0003800000 */
[----:B------:R4:W5:Y:S02]  /*4560*/  LDG.E.LTC128B.U16 R114, desc[UR36][R8.64] ;  /* 0x0000002408727981 */ /* 0x000964000c1e1520 */
.L_x_93:
[----:B------:R-:W-:Y:S05]  /*4570*/  BSYNC B1 ;  /* 0x0000000000017941 */ /* 0x000fea0003800000 */
.L_x_92:
[----:B---3-5:R-:W-:Y:S01]  /*4580*/  IMAD.U32 R4, R114, 0x10000, RZ ;  /* 0x0001000072047824 */ /* 0x028fe200078e00ff */
[----:B------:R-:W-:Y:S01]  /*4590*/  ISETP.NE.AND P4, PT, R117, RZ, PT ;  /* 0x000000ff7500720c */ /* 0x000fe20003f85270 */
[----:B------:R-:W-:Y:S02]  /*45a0*/  BSSY B1, `(.L_x_94) ;  /* 0x0000008000017945 */ /* 0x000fe40003800000 */
[----:B------:R-:W-:Y:S01]  /*45b0*/  FMUL R5, R4, R89 ;  /* 0x0000005904057220 */ /* 0x000fe20000400000 */
[----:B------:R-:W-:-:S03]  /*45c0*/  ISETP.GT.AND P4, PT, R3, 0x88, P4 ;  /* 0x000000880300780c */ /* 0x000fc60002784270 */
[----:B------:R-:W-:-:S05]  /*45d0*/  FFMA R5, R26, R88, R5 ;  /* 0x000000581a057223 */ /* 0x000fca0000000005 */
[----:B------:R-:W-:-:S05]  /*45e0*/  F2FP.BF16.F32.PACK_AB R5, RZ, R5 ;  /* 0x00000005ff05723e */ /* 0x000fca00000010ff */
[----:B------:R3:W-:Y:S01]  /*45f0*/  @P6 STG.E.U16 desc[UR36][R20.64], R5 ;  /* 0x0000000514006986 */ /* 0x0007e2000c101524 */
[----:B------:R-:W-:Y:S05]  /*4600*/  @!P4 BRA `(.L_x_95) ;  /* 0x000000000004c947 */ /* 0x000fea0003800000 */
[----:B------:R0:W5:Y:S02]  /*4610*/  LDG.E.LTC128B.U16 R114, desc[UR36][R12.64+0x2] ;  /* 0x000002240c727981 */ /* 0x000164000c1e1520 */
.L_x_95:
[----:B------:R-:W-:Y:S05]  /*4620*/  BSYNC B1 ;  /* 0x0000000000017941 */ /* 0x000fea0003800000 */
.L_x_94:
[----:B-----5:R-:W-:Y:S01]  /*4630*/  IMAD.U32 R4, R114, 0x10000, RZ ;  /* 0x0001000072047824 */ /* 0x020fe200078e00ff */
[----:B------:R-:W-:Y:S01]  /*4640*/  ISETP.NE.AND P6, PT, R115, RZ, PT ;  /* 0x000000ff7300720c */ /* 0x000fe20003fc5270 */
[----:B------:R-:W-:Y:S02]  /*4650*/  BSSY B1, `(.L_x_96) ;  /* 0x0000008000017945 */ /* 0x000fe40003800000 */
[----:B------:R-:W-:-:S04]  /*4660*/  FMUL R4, R4, R89 ;  /* 0x0000005904047220 */ /* 0x000fc80000400000 */
[----:B------:R-:W-:-:S05]  /*4670*/  FFMA R4, R27, R88, R4 ;  /* 0x000000581b047223 */ /* 0x000fca0000000004 */
[----:B------:R-:W-:-:S05]  /*4680*/  F2FP.BF16.F32.PACK_AB R4, RZ, R4 ;  /* 0x00000004ff04723e */ /* 0x000fca00000010ff */
[----:B------:R0:W-:Y:S01]  /*4690*/  @P4 STG.E.U16 desc[UR36][R64.64+0x2], R4 ;  /* 0x0000020440004986 */ /* 0x0001e2000c101524 */
[----:B------:R-:W-:-:S13]  /*46a0*/  ISETP.GT.AND P4, PT, R3, 0x80, P6 ;  /* 0x000000800300780c */ /* 0x000fda0003784270 */
[----:B0-----:R-:W-:Y:S05]  /*46b0*/  @!P4 BRA `(.L_x_97) ;  /* 0x000000000004c947 */ /* 0x001fea0003800000 */
[----:B------:R0:W5:Y:S02]  /*46c0*/  LDG.E.LTC128B.U16 R114, desc[UR36][R60.64+0x10] ;  /* 0x000010243c727981 */ /* 0x000164000c1e1520 */
.L_x_97:
[----:B------:R-:W-:Y:S05]  /*46d0*/  BSYNC B1 ;  /* 0x0000000000017941 */ /* 0x000fea0003800000 */
.L_x_96:
[----:B-----5:R-:W-:Y:S01]  /*46e0*/  IMAD.U32 R4, R114, 0x10000, RZ ;  /* 0x0001000072047824 */ /* 0x020fe200078e00ff */
[----:B------:R-:W-:Y:S01]  /*46f0*/  ISETP.NE.AND P6, PT, R118, RZ, PT ;  /* 0x000000ff7600720c */ /* 0x000fe20003fc5270 */
[----:B------:R-:W-:Y:S02]  /*4700*/  BSSY B1, `(.L_x_98) ;  /* 0x000000b000017945 */ /* 0x000fe40003800000 */
[----:B---3--:R-:W-:Y:S01]  /*4710*/  FMUL R5, R4, R89 ;  /* 0x0000005904057220 */ /* 0x008fe20000400000 */
[----:B------:R-:W-:-:S03]  /*4720*/  @P4 IMAD.MOV.U32 R4, RZ, RZ, R14 ;  /* 0x000000ffff044224 */ /* 0x000fc600078e000e */
[----:B------:R-:W-:-:S05]  /*4730*/  FFMA R5, R28, R88, R5 ;  /* 0x000000581c057223 */ /* 0x000fca0000000005 */
[----:B------:R-:W-:-:S04]  /*4740*/  F2FP.BF16.F32.PACK_AB R5, RZ, R5 ;  /* 0x00000005ff05723e */ /* 0x000fc800000010ff */
[----:B------:R-:W-:Y:S01]  /*4750*/  PRMT R6, R5, 0x7610, R6 ;  /* 0x0000761005067816 */ /* 0x000fe20000000006 */
[----:B------:R-:W-:-:S05]  /*4760*/  @P4 IMAD.MOV.U32 R5, RZ, RZ, R15 ;  /* 0x000000ffff054224 */ /* 0x000fca00078e000f */
[----:B------:R3:W-:Y:S01]  /*4770*/  @P4 STG.E.U16 desc[UR36][R4.64+0x10], R6 ;  /* 0x0000100604004986 */ /* 0x0007e2000c101524 */
[----:B------:R-:W-:-:S13]  /*4780*/  ISETP.GT.AND P4, PT, R3, 0x80, P6 ;  /* 0x000000800300780c */ /* 0x000fda0003784270 */
[----:B---3--:R-:W-:Y:S05]  /*4790*/  @!P4 BRA `(.L_x_99) ;  /* 0x000000000004c947 */ /* 0x008fea0003800000 */
[----:B------:R3:W5:Y:S02]  /*47a0*/  LDG.E.LTC128B.U16 R114, desc[UR36][R60.64+0x12] ;  /* 0x000012243c727981 */ /* 0x000764000c1e1520 */
.L_x_99:
[----:B------:R-:W-:Y:S05]  /*47b0*/  BSYNC B1 ;  /* 0x0000000000017941 */ /* 0x000fea0003800000 */
.L_x_98:
[----:B-----5:R-:W-:Y:S01]  /*47c0*/  IMAD.U32 R4, R114, 0x10000, RZ ;  /* 0x0001000072047824 */ /* 0x020fe200078e00ff */
[----:B------:R-:W-:Y:S01]  /*47d0*/  BSSY B1, `(.L_x_100) ;  /* 0x000000c000017945 */ /* 0x000fe20003800000 */
[----:B------:R-:W-:Y:S02]  /*47e0*/  @P4 IMAD.MOV.U32 R5, RZ, RZ, R15 ;  /* 0x000000ffff054224 */ /* 0x000fe400078e000f */
[----:B------:R-:W-:-:S04]  /*47f0*/  FMUL R4, R4, R89 ;  /* 0x0000005904047220 */ /* 0x000fc80000400000 */
[----:B------:R-:W-:-:S05]  /*4800*/  FFMA R4, R29, R88, R4 ;  /* 0x000000581d047223 */ /* 0x000fca0000000004 */
[----:B------:R-:W-:-:S04]  /*4810*/  F2FP.BF16.F32.PACK_AB R4, RZ, R4 ;  /* 0x00000004ff04723e */ /* 0x000fc800000010ff */
[----:B------:R-:W-:Y:S01]  /*4820*/  PRMT R6, R4, 0x7610, R6 ;  /* 0x0000761004067816 */ /* 0x000fe20000000006 */
[----:B------:R-:W-:-:S05]  /*4830*/  @P4 IMAD.MOV.U32 R4, RZ, RZ, R14 ;  /* 0x000000ffff044224 */ /* 0x000fca00078e000e */
[----:B------:R0:W-:Y:S01]  /*4840*/  @P4 STG.E.U16 desc[UR36][R4.64+0x12], R6 ;  /* 0x0000120604004986 */ /* 0x0001e2000c101524 */
[----:B------:R-:W-:-:S04]  /*4850*/  ISETP.NE.AND P4, PT, R115, RZ, PT ;  /* 0x000000ff7300720c */ /* 0x000fc80003f85270 */
[----:B------:R-:W-:-:S13]  /*4860*/  ISETP.GT.AND P4, PT, R3, 0x88, P4 ;  /* 0x000000880300780c */ /* 0x000fda0002784270 */
[----:B0-----:R-:W-:Y:S05]  /*4870*/  @!P4 BRA `(.L_x_101) ;  /* 0x000000000004c947 */ /* 0x001fea0003800000 */
[----:B------:R0:W5:Y:S02]  /*4880*/  LDG.E.LTC128B.U16 R114, desc[UR36][R12.64+0x10] ;  /* 0x000010240c727981 */ /* 0x000164000c1e1520 */
.L_x_101:
[----:B------:R-:W-:Y:S05]  /*4890*/  BSYNC B1 ;  /* 0x0000000000017941 */ /* 0x000fea0003800000 */
.L_x_100:
        /* <DEDUP_REMOVED lines=9> */
.L_x_103:
[----:B------:R-:W-:Y:S05]  /*4930*/  BSYNC B1 ;  /* 0x0000000000017941 */ /* 0x000fea0003800000 */
.L_x_102:
[----:B-----5:R-:W-:Y:S01]  /*4940*/  IMAD.U32 R4, R114, 0x10000, RZ ;  /* 0x0001000072047824 */ /* 0x020fe200078e00ff */
[----:B------:R-:W-:Y:S01]  /*4950*/  ISETP.NE.AND P6, PT, R119, RZ, PT ;  /* 0x000000ff7700720c */ /* 0x000fe20003fc5270 */
        /* <DEDUP_REMOVED lines=8> */
[----:B------:R-:W-:-:S13]  /*49e0*/  ISETP.GT.AND P4, PT, R3, 0x80, P6 ;  /* 0x000000800300780c */ /* 0x000fda0003784270 */
[----:B0-----:R-:W-:Y:S05]  /*49f0*/  @!P4 BRA `(.L_x_105) ;  /* 0x000000000004c947 */ /* 0x001fea0003800000 */
[----:B------:R0:W5:Y:S02]  /*4a00*/  LDG.E.LTC128B.U16 R114, desc[UR36][R60.64+0x20] ;  /* 0x000020243c727981 */ /* 0x000164000c1e1520 */
.L_x_105:
[----:B------:R-:W-:Y:S05]  /*4a10*/  BSYNC B1 ;  /* 0x0000000000017941 */ /* 0x000fea0003800000 */
.L_x_104:
[----:B-----5:R-:W-:Y:S01]  /*4a20*/  IMAD.U32 R4, R114, 0x10000, RZ ;  /* 0x0001000072047824 */ /* 0x020fe200078e00ff */
[----:B------:R-:W-:Y:S01]  /*4a30*/  ISETP.NE.AND P6, PT, R101, RZ, PT ;  /* 0x000000ff6500720c */ /* 0x000fe20003fc5270 */
[----:B------:R-:W-:Y:S02]  /*4a40*/  BSSY B1, `(.L_x_106) ;  /* 0x000000b000017945 */ /* 0x000fe40003800000 */
[----:B------:R-:W-:Y:S01]  /*4a50*/  FMUL R5, R4, R89 ;  /* 0x0000005904057220 */ /* 0x000fe20000400000 */
[----:B------:R-:W-:-:S03]  /*4a60*/  @P4 IMAD.MOV.U32 R4, RZ, RZ, R14 ;  /* 0x000000ffff044224 */ /* 0x000fc600078e000e */
        /* <DEDUP_REMOVED lines=8> */
.L_x_107:
[----:B------:R-:W-:Y:S05]  /*4af0*/  BSYNC B1 ;  /* 0x0000000000017941 */ /* 0x000fea0003800000 */
.L_x_106:
        /* <DEDUP_REMOVED lines=13> */
.L_x_109:
[----:B------:R-:W-:Y:S05]  /*4bd0*/  BSYNC B1 ;  /* 0x0000000000017941 */ /* 0x000fea0003800000 */
.L_x_108:
[----:B-----5:R-:W-:Y:S01]  /*4be0*/  IMAD.U32 R4, R114, 0x10000, RZ ;  /* 0x0001000072047824 */ /* 0x020fe200078e00ff */
[----:B------:R-:W-:Y:S03]  /*4bf0*/  BSSY B1, `(.L_x_110) ;  /* 0x000000b000017945 */ /* 0x000fe60003800000 */
        /* <DEDUP_REMOVED lines=10> */
.L_x_111:
[----:B------:R-:W-:Y:S05]  /*4ca0*/  BSYNC B1 ;  /* 0x0000000000017941 */ /* 0x000fea0003800000 */
.L_x_110:
        /* <DEDUP_REMOVED lines=13> */
.L_x_113:
[----:B------:R-:W-:Y:S05]  /*4d80*/  BSYNC B1 ;  /* 0x0000000000017941 */ /* 0x000fea0003800000 */
.L_x_112:
        /* <DEDUP_REMOVED lines=13> */
.L_x_115:
[----:B------:R-:W-:Y:S05]  /*4e60*/  BSYNC B1 ;  /* 0x0000000000017941 */ /* 0x000fea0003800000 */
.L_x_114:
        /* <DEDUP_REMOVED lines=13> */
.L_x_117:
[----:B------:R-:W-:Y:S05]  /*4f40*/  BSYNC B1 ;  /* 0x0000000000017941 */ /* 0x000fea0003800000 */
.L_x_116:
        /* <DEDUP_REMOVED lines=12> */
.L_x_119:
[----:B------:R-:W-:Y:S05]  /*5010*/  BSYNC B1 ;  /* 0x0000000000017941 */ /* 0x000fea0003800000 */
.L_x_118:
        /* <DEDUP_REMOVED lines=13> */
.L_x_121:
[----:B------:R-:W-:Y:S05]  /*50f0*/  BSYNC B1 ;  /* 0x0000000000017941 */ /* 0x000fea0003800000 */
.L_x_120:
        /* <DEDUP_REMOVED lines=13> */
.L_x_123:
[----:B------:R-:W-:Y:S05]  /*51d0*/  BSYNC B1 ;  /* 0x0000000000017941 */ /* 0x000fea0003800000 */
.L_x_122:
        /* <DEDUP_REMOVED lines=13> */
.L_x_125:
[----:B------:R-:W-:Y:S05]  /*52b0*/  BSYNC B1 ;  /* 0x0000000000017941 */ /* 0x000fea0003800000 */
.L_x_124:
        /* <DEDUP_REMOVED lines=12> */
.L_x_127:
[----:B------:R-:W-:Y:S05]  /*5380*/  BSYNC B1 ;  /* 0x0000000000017941 */ /* 0x000fea0003800000 */
.L_x_126:
        /* <DEDUP_REMOVED lines=13> */
.L_x_129:
[----:B------:R-:W-:Y:S05]  /*5460*/  BSYNC B1 ;  /* 0x0000000000017941 */ /* 0x000fea0003800000 */
.L_x_128:
        /* <DEDUP_REMOVED lines=12> */
.L_x_131:
[----:B------:R-:W-:Y:S05]  /*5530*/  BSYNC B1 ;  /* 0x0000000000017941 */ /* 0x000fea0003800000 */
.L_x_130:
        /* <DEDUP_REMOVED lines=12> */
.L_x_133:
[----:B------:R-:W-:Y:S05]  /*5600*/  BSYNC B1 ;  /* 0x0000000000017941 */ /* 0x000fea0003800000 */
.L_x_132:
[----:B-----5:R-:W-:Y:S01]  /*5610*/  IMAD.U32 R4, R114, 0x10000, RZ ;  /* 0x0001000072047824 */ /* 0x020fe200078e00ff */
[----:B------:R-:W-:Y:S01]  /*5620*/  ISETP.GT.AND P5, PT, R3, 0x88, P5 ;  /* 0x000000880300780c */ /* 0x000fe20002fa4270 */
        /* <DEDUP_REMOVED lines=8> */
[----:B------:R-:W-:Y:S05]  /*56b0*/  @!P5 BRA `(.L_x_135) ;  /* 0x000000000004d947 */ /* 0x000fea0003800000 */
[----:B------:R0:W5:Y:S02]  /*56c0*/  LDG.E.LTC128B.U16 R114, desc[UR36][R12.64+0x52] ;  /* 0x000052240c727981 */ /* 0x000164000c1e1520 */
.L_x_135:
[----:B------:R-:W-:Y:S05]  /*56d0*/  BSYNC B1 ;  /* 0x0000000000017941 */ /* 0x000fea0003800000 */
.L_x_134:
[----:B0----5:R-:W-:Y:S01]  /*56e0*/  IMAD.U32 R4, R114, 0x10000, RZ ;  /* 0x0001000072047824 */ /* 0x021fe200078e00ff */
        /* <DEDUP_REMOVED lines=11> */
.L_x_137:
[----:B------:R-:W-:Y:S05]  /*57a0*/  BSYNC B1 ;  /* 0x0000000000017941 */ /* 0x000fea0003800000 */
.L_x_136:
[----:B0----5:R-:W-:Y:S01]  /*57b0*/  IMAD.U32 R4, R114, 0x10000, RZ ;  /* 0x0001000072047824 */ /* 0x021fe200078e00ff */
        /* <DEDUP_REMOVED lines=11> */
.L_x_139:
[----:B------:R-:W-:Y:S05]  /*5870*/  BSYNC B1 ;  /* 0x0000000000017941 */ /* 0x000fea0003800000 */
.L_x_138:
        /* <DEDUP_REMOVED lines=12> */
.L_x_141:
[----:B------:R-:W-:Y:S05]  /*5940*/  BSYNC B1 ;  /* 0x0000000000017941 */ /* 0x000fea0003800000 */
.L_x_140:
        /* <DEDUP_REMOVED lines=12> */
.L_x_143:
[----:B------:R-:W-:Y:S05]  /*5a10*/  BSYNC B1 ;  /* 0x0000000000017941 */ /* 0x000fea0003800000 */
.L_x_142:
        /* <DEDUP_REMOVED lines=12> */
.L_x_145:
[----:B------:R-:W-:Y:S05]  /*5ae0*/  BSYNC B1 ;  /* 0x0000000000017941 */ /* 0x000fea0003800000 */
.L_x_144:
        /* <DEDUP_REMOVED lines=12> */
.L_x_147:
[----:B------:R-:W-:Y:S05]  /*5bb0*/  BSYNC B1 ;  /* 0x0000000000017941 */ /* 0x000fea0003800000 */
.L_x_146:
        /* <DEDUP_REMOVED lines=9> */
.L_x_149:
[----:B------:R-:W-:Y:S05]  /*5c50*/  BSYNC B1 ;  /* 0x0000000000017941 */ /* 0x000fea0003800000 */
.L_x_148:
        /* <DEDUP_REMOVED lines=12> */
.L_x_151:
[----:B------:R-:W-:Y:S05]  /*5d20*/  BSYNC B1 ;  /* 0x0000000000017941 */ /* 0x000fea0003800000 */
.L_x_150:
[----:B------:R-:W-:Y:S05]  /*5d30*/  @!P0 BRA `(.L_x_152) ;  /* 0x0000001400848947 */ /* 0x000fea0003800000 */
[----:B-----5:R-:W-:-:S04]  /*5d40*/  IMAD.U32 R114, R114, 0x10000, RZ ;  /* 0x0001000072727824 */ /* 0x020fc800078e00ff */
[----:B------:R-:W-:-:S04]  /*5d50*/  FMUL R114, R114, R89 ;  /* 0x0000005972727220 */ /* 0x000fc80000400000 */
[----:B------:R-:W-:-:S05]  /*5d60*/  FFMA R114, R55, R88, R114 ;  /* 0x0000005837727223 */ /* 0x000fca0000000072 */
[----:B------:R-:W-:-:S05]  /*5d70*/  F2FP.BF16.F32.PACK_AB R114, RZ, R114 ;  /* 0x00000072ff72723e */ /* 0x000fca00000010ff */
[----:B------:R0:W-:Y:S01]  /*5d80*/  STG.E.U16 desc[UR36][R10.64+0x72], R114 ;  /* 0x000072720a007986 */ /* 0x0001e2000c101524 */
[----:B------:R-:W-:Y:S05]  /*5d90*/  BRA `(.L_x_152) ;  /* 0x00000014006c7947 */ /* 0x000fea0003800000 */
.L_x_29:
[----:B------:R-:W-:Y:S01]  /*5da0*/  ULDC.64 UR4, c[0x0][0x5c0] ;  /* 0x0001700000047ab9 */ /* 0x000fe20000000a00 */
[-C--:B------:R-:W-:Y:S01]  /*5db0*/  FMUL R56, R56, R88.reuse ;  /* 0x0000005838387220 */ /* 0x080fe20000400000 */
[----:B------:R-:W-:Y:S01]  /*5dc0*/  LEA R10, P1, R112, UR4, 0x1 ;  /* 0x00000004700a7c11 */ /* 0x000fe2000f8208ff */
[----:B------:R-:W-:Y:S01]  /*5dd0*/  IMAD.SHL.U32 R7, R94, 0x2, RZ ;  /* 0x000000025e077824 */ /* 0x000fe200078e00ff */
[----:B------:R-:W-:Y:S01]  /*5de0*/  ISETP.GT.AND P3, PT, R4, 0x1, PT ;  /* 0x000000010400780c */ /* 0x000fe20003f64270 */
[----:B------:R-:W-:Y:S01]  /*5df0*/  FMUL R57, R57, R88 ;  /* 0x0000005839397220 */ /* 0x000fe20000400000 */
[----:B------:R-:W-:Y:S01]  /*5e00*/  F2FP.BF16.F32.PACK_AB R56, RZ, R56 ;  /* 0x00000038ff38723e */ /* 0x000fe200000010ff */
[-C--:B------:R-:W-:Y:S01]  /*5e10*/  FMUL R58, R58, R88.reuse ;  /* 0x000000583a3a7220 */ /* 0x080fe20000400000 */
[----:B------:R-:W-:Y:S01]  /*5e20*/  LEA.HI.X R11, R112, UR5, R105, 0x1, P1 ;  /* 0x00000005700b7c11 */ /* 0x000fe200088f0c69 */
[-C--:B------:R-:W-:Y:S01]  /*5e30*/  FMUL R59, R59, R88.reuse ;  /* 0x000000583b3b7220 */ /* 0x080fe20000400000 */
[----:B------:R-:W-:Y:S01]  /*5e40*/  ISETP.GT.AND P1, PT, R3, RZ, P3 ;  /* 0x000000ff0300720c */ /* 0x000fe20001f24270 */
[----:B------:R-:W-:Y:S01]  /*5e50*/  IMAD.SHL.U32 R19, R95, 0x2, RZ ;  /* 0x000000025f137824 */ /* 0x000fe200078e00ff */
[----:B------:R-:W-:Y:S01]  /*5e60*/  ISETP.GT.AND P2, PT, R3, 0x8, P6 ;  /* 0x000000080300780c */ /* 0x000fe20003744270 */
[----:B------:R-:W-:Y:S01]  /*5e70*/  @P0 STG.E.U16 desc[UR36][R10.64], R56 ;  /* 0x000000380a000986 */ /* 0x000fe2000c101524 */
[----:B------:R-:W-:Y:S01]  /*5e80*/  SHF.L.U64.HI R5, R94, 0x1, R93 ;  /* 0x000000015e057819 */ /* 0x000fe2000001025d */
[----:B------:R-:W-:Y:S01]  /*5e90*/  FMUL R60, R60, R88 ;  /* 0x000000583c3c7220 */ /* 0x000fe20000400000 */
[----:B------:R-:W-:Y:S01]  /*5ea0*/  IADD3 R8, P0, R7, R10, RZ ;  /* 0x0000000a07087210 */ /* 0x000fe20007f1e0ff */
[-C--:B------:R-:W-:Y:S01]  /*5eb0*/  FMUL R61, R61, R88.reuse ;  /* 0x000000583d3d7220 */ /* 0x080fe20000400000 */
[----:B------:R-:W-:Y:S01]  /*5ec0*/  F2FP.BF16.F32.PACK_AB R57, RZ, R57 ;  /* 0x00000039ff39723e */ /* 0x000fe200000010ff */
[----:B------:R-:W-:Y:S01]  /*5ed0*/  FMUL R63, R63, R88 ;  /* 0x000000583f3f7220 */ /* 0x000fe20000400000 */
[----:B------:R-:W-:Y:S01]  /*5ee0*/  F2FP.BF16.F32.PACK_AB R58, RZ, R58 ;  /* 0x0000003aff3a723e */ /* 0x000fe200000010ff */
[----:B------:R-:W-:Y:S01]  /*5ef0*/  IMAD.X R9, R5, 0x1, R11, P0 ;  /* 0x0000000105097824 */ /* 0x000fe200000e060b */
[----:B------:R-:W-:Y:S01]  /*5f00*/  ISETP.GT.AND P0, PT, R3, 0x8, P3 ;  /* 0x000000080300780c */ /* 0x000fe20001f04270 */
[----:B------:R-:W-:Y:S01]  /*5f10*/  @P1 STG.E.U16 desc[UR36][R10.64+0x2], R57 ;  /* 0x000002390a001986 */ /* 0x000fe2000c101524 */
[----:B------:R-:W-:Y:S01]  /*5f20*/  F2FP.BF16.F32.PACK_AB R59, RZ, R59 ;  /* 0x0000003bff3b723e */ /* 0x000fe200000010ff */
[----:B------:R-:W-:Y:S01]  /*5f30*/  FMUL R62, R62, R88 ;  /* 0x000000583e3e7220 */ /* 0x000fe20000400000 */
[----:B------:R-:W-:Y:S01]  /*5f40*/  SHF.L.U64.HI R13, R95, 0x1, R92 ;  /* 0x000000015f0d7819 */ /* 0x000fe2000001025c */
[----:B------:R-:W-:Y:S01]  /*5f50*/  @P2 STG.E.U16 desc[UR36][R8.64], R58 ;  /* 0x0000003a08002986 */ /* 0x000fe2000c101524 */
[----:B------:R-:W-:Y:S01]  /*5f60*/  IADD3 R6, P1, P2, R19, R10, R7 ;  /* 0x0000000a13067210 */ /* 0x000fe20007a3e007 */
[-C--:B------:R-:W-:Y:S01]  /*5f70*/  FMUL R64, R64, R88.reuse ;  /* 0x0000005840407220 */ /* 0x080fe20000400000 */
[C---:B------:R-:W-:Y:S01]  /*5f80*/  ISETP.GT.AND P4, PT, R4.reuse, 0x8, PT ;  /* 0x000000080400780c */ /* 0x040fe20003f84270 */
[-C--:B------:R-:W-:Y:S01]  /*5f90*/  FMUL R65, R65, R88.reuse ;  /* 0x0000005841417220 */ /* 0x080fe20000400000 */
[----:B------:R-:W-:Y:S01]  /*5fa0*/  ISETP.GT.AND P3, PT, R4, 0x9, PT ;  /* 0x000000090400780c */ /* 0x000fe20003f64270 */
[-C--:B------:R-:W-:Y:S01]  /*5fb0*/  FMUL R66, R66, R88.reuse ;  /* 0x0000005842427220 */ /* 0x080fe20000400000 */
[----:B------:R-:W-:Y:S01]  /*5fc0*/  IADD3.X R7, R13, R11, R5, P1, P2 ;  /* 0x0000000b0d077210 */ /* 0x000fe20000fe4405 */
[----:B------:R-:W-:Y:S01]  /*5fd0*/  @P0 STG.E.U16 desc[UR36][R8.64+0x2], R59 ;  /* 0x0000023b08000986 */ /* 0x000fe2000c101524 */
[----:B------:R-:W-:Y:S01]  /*5fe0*/  ISETP.GT.AND P1, PT, R3, RZ, P4 ;  /* 0x000000ff0300720c */ /* 0x000fe20002724270 */
[-C--:B------:R-:W-:Y:S01]  /*5ff0*/  FMUL R67, R67, R88.reuse ;  /* 0x0000005843437220 */ /* 0x080fe20000400000 */
[----:B------:R-:W-:Y:S01]  /*6000*/  ISETP.GT.AND P0, PT, R3, RZ, P3 ;  /* 0x000000ff0300720c */ /* 0x000fe20001f04270 */
[----:B------:R-:W-:Y:S01]  /*6010*/  FMUL R68, R68, R88 ;  /* 0x0000005844447220 */ /* 0x000fe20000400000 */
[----:B------:R-:W-:Y:S01]  /*6020*/  F2FP.BF16.F32.PACK_AB R60, RZ, R60 ;  /* 0x0000003cff3c723e */ /* 0x000fe200000010ff */
[-C--:B------:R-:W-:Y:S01]  /*6030*/  FMUL R69, R69, R88.reuse ;  /* 0x0000005845457220 */ /* 0x080fe20000400000 */
[----:B------:R-:W-:Y:S01]  /*6040*/  F2FP.BF16.F32.PACK_AB R61, RZ, R61 ;  /* 0x0000003dff3d723e */ /* 0x000fe200000010ff */
[-C--:B------:R-:W-:Y:S01]  /*6050*/  FMUL R70, R70, R88.reuse ;  /* 0x0000005846467220 */ /* 0x080fe20000400000 */
[----:B------:R-:W-:Y:S01]  /*6060*/  F2FP.BF16.F32.PACK_AB R63, RZ, R63 ;  /* 0x0000003fff3f723e */ /* 0x000fe200000010ff */
[----:B------:R-:W-:Y:S01]  /*6070*/  FMUL R71, R71, R88 ;  /* 0x0000005847477220 */ /* 0x000fe20000400000 */
[----:B------:R-:W-:Y:S01]  /*6080*/  F2FP.BF16.F32.PACK_AB R62, RZ, R62 ;  /* 0x0000003eff3e723e */ /* 0x000fe200000010ff */
[----:B------:R-:W-:Y:S01]  /*6090*/  FMUL R72, R72, R88 ;  /* 0x0000005848487220 */ /* 0x000fe20000400000 */
[----:B------:R-:W-:Y:S01]  /*60a0*/  F2FP.BF16.F32.PACK_AB R64, RZ, R64 ;  /* 0x00000040ff40723e */ /* 0x000fe200000010ff */
[----:B------:R-:W-:Y:S01]  /*60b0*/  @P1 STG.E.U16 desc[UR36][R10.64+0x10], R60 ;  /* 0x0000103c0a001986 */ /* 0x000fe2000c101524 */
[----:B------:R-:W-:Y:S01]  /*60c0*/  ISETP.GT.AND P1, PT, R3, 0x8, P4 ;  /* 0x000000080300780c */ /* 0x000fe20002724270 */
[-C--:B------:R-:W-:Y:S01]  /*60d0*/  FMUL R73, R73, R88.reuse ;  /* 0x0000005849497220 */ /* 0x080fe20000400000 */
[----:B------:R-:W-:Y:S01]  /*60e0*/  ISETP.GT.AND P2, PT, R4, 0x11, PT ;  /* 0x000000110400780c */ /* 0x000fe20003f44270 */
[----:B------:R-:W-:Y:S01]  /*60f0*/  @P0 STG.E.U16 desc[UR36][R10.64+0x12], R61 ;  /* 0x0000123d0a000986 */ /* 0x000fe2000c101524 */
[----:B------:R-:W-:Y:S01]  /*6100*/  ISETP.GT.AND P0, PT, R3, 0x8, P3 ;  /* 0x000000080300780c */ /* 0x000fe20001f04270 */
[-C--:B------:R-:W-:Y:S01]  /*6110*/  FMUL R74, R74, R88.reuse ;  /* 0x000000584a4a7220 */ /* 0x080fe20000400000 */
[----:B------:R-:W-:Y:S01]  /*6120*/  ISETP.GT.AND P3, PT, R4, 0x10, PT ;  /* 0x000000100400780c */ /* 0x000fe20003f64270 */
[-C--:B------:R-:W-:Y:S01]  /*6130*/  FMUL R75, R75, R88.reuse ;  /* 0x000000584b4b7220 */ /* 0x080fe20000400000 */
[----:B------:R-:W-:Y:S01]  /*6140*/  F2FP.BF16.F32.PACK_AB R65, RZ, R65 ;  /* 0x00000041ff41723e */ /* 0x000fe200000010ff */
[----:B------:R-:W-:Y:S01]  /*6150*/  FMUL R76, R76, R88 ;  /* 0x000000584c4c7220 */ /* 0x000fe20000400000 */
[----:B------:R-:W-:Y:S01]  /*6160*/  F2FP.BF16.F32.PACK_AB R66, RZ, R66 ;  /* 0x00000042ff42723e */ /* 0x000fe200000010ff */
[----:B------:R-:W-:Y:S01]  /*6170*/  FMUL R77, R77, R88 ;  /* 0x000000584d4d7220 */ /* 0x000fe20000400000 */
[----:B------:R-:W-:Y:S01]  /*6180*/  F2FP.BF16.F32.PACK_AB R67, RZ, R67 ;  /* 0x00000043ff43723e */ /* 0x000fe200000010ff */
[----:B------:R-:W-:Y:S01]  /*6190*/  @P1 STG.E.U16 desc[UR36][R8.64+0x10], R62 ;  /* 0x0000103e08001986 */ /* 0x000fe2000c101524 */
[----:B------:R-:W-:Y:S01]  /*61a0*/  F2FP.BF16.F32.PACK_AB R68, RZ, R68 ;  /* 0x00000044ff44723e */ /* 0x000fe200000010ff */
[-C--:B------:R-:W-:Y:S01]  /*61b0*/  FMUL R78, R78, R88.reuse ;  /* 0x000000584e4e7220 */ /* 0x080fe20000400000 */
[----:B------:R-:W-:Y:S01]  /*61c0*/  ISETP.GT.AND P1, PT, R4, 0x19, PT ;  /* 0x000000190400780c */ /* 0x000fe20003f24270 */
[----:B------:R-:W-:Y:S01]  /*61d0*/  @P0 STG.E.U16 desc[UR36][R8.64+0x12], R63 ;  /* 0x0000123f08000986 */ /* 0x000fe2000c101524 */
[----:B------:R-:W-:Y:S01]  /*61e0*/  ISETP.GT.AND P0, PT, R3, RZ, P3 ;  /* 0x000000ff0300720c */ /* 0x000fe20001f04270 */
[-C--:B------:R-:W-:Y:S01]  /*61f0*/  FMUL R79, R79, R88.reuse ;  /* 0x000000584f4f7220 */ /* 0x080fe20000400000 */
[----:B------:R-:W-:Y:S01]  /*6200*/  F2FP.BF16.F32.PACK_AB R69, RZ, R69 ;  /* 0x00000045ff45723e */ /* 0x000fe200000010ff */
[----:B------:R-:W-:Y:S01]  /*6210*/  FMUL R80, R80, R88 ;  /* 0x0000005850507220 */ /* 0x000fe20000400000 */
[----:B------:R-:W-:Y:S01]  /*6220*/  F2FP.BF16.F32.PACK_AB R70, RZ, R70 ;  /* 0x00000046ff46723e */ /* 0x000fe200000010ff */
        /* <DEDUP_REMOVED lines=8> */
[----:B------:R-:W-:Y:S01]  /*62b0*/  @P0 STG.E.U16 desc[UR36][R10.64+0x20], R64 ;  /* 0x000020400a000986 */ /* 0x000fe2000c101524 */
[----:B------:R-:W-:Y:S01]  /*62c0*/  ISETP.GT.AND P0, PT, R3, RZ, P2 ;  /* 0x000000ff0300720c */ /* 0x000fe20001704270 */
[-C--:B------:R-:W-:Y:S01]  /*62d0*/  FMUL R85, R85, R88.reuse ;  /* 0x0000005855557220 */ /* 0x080fe20000400000 */
[----:B------:R-:W-:Y:S01]  /*62e0*/  F2FP.BF16.F32.PACK_AB R75, RZ, R75 ;  /* 0x0000004bff4b723e */ /* 0x000fe200000010ff */
[-C--:B------:R-:W-:Y:S01]  /*62f0*/  FMUL R86, R86, R88.reuse ;  /* 0x0000005856567220 */ /* 0x080fe20000400000 */
[----:B------:R-:W-:Y:S01]  /*6300*/  ISETP.GT.AND P5, PT, R4, 0x28, PT ;  /* 0x000000280400780c */ /* 0x000fe20003fa4270 */
[----:B------:R-:W-:Y:S01]  /*6310*/  FMUL R87, R87, R88 ;  /* 0x0000005857577220 */ /* 0x000fe20000400000 */
[----:B------:R-:W-:Y:S01]  /*6320*/  F2FP.BF16.F32.PACK_AB R76, RZ, R76 ;  /* 0x0000004cff4c723e */ /* 0x000fe200000010ff */
[-C--:B------:R-:W-:Y:S01]  /*6330*/  FMUL R24, R24, R88.reuse ;  /* 0x0000005818187220 */ /* 0x080fe20000400000 */
[----:B------:R-:W-:Y:S01]  /*6340*/  ISETP.GT.AND P4, PT, R4, 0x29, PT ;  /* 0x000000290400780c */ /* 0x000fe20003f84270 */
[-C--:B------:R-:W-:Y:S01]  /*6350*/  FMUL R25, R25, R88.reuse ;  /* 0x0000005819197220 */ /* 0x080fe20000400000 */
[----:B------:R-:W-:Y:S01]  /*6360*/  F2FP.BF16.F32.PACK_AB R77, RZ, R77 ;  /* 0x0000004dff4d723e */ /* 0x000fe200000010ff */
[----:B------:R-:W-:Y:S01]  /*6370*/  FMUL R26, R26, R88 ;  /* 0x000000581a1a7220 */ /* 0x000fe20000400000 */
[----:B------:R-:W-:Y:S01]  /*6380*/  F2FP.BF16.F32.PACK_AB R78, RZ, R78 ;  /* 0x0000004eff4e723e */ /* 0x000fe200000010ff */
[----:B------:R-:W-:Y:S01]  /*6390*/  @P0 STG.E.U16 desc[UR36][R10.64+0x22], R65 ;  /* 0x000022410a000986 */ /* 0x000fe2000c101524 */
[----:B------:R-:W-:Y:S01]  /*63a0*/  ISETP.GT.AND P0, PT, R3, 0x8, P3 ;  /* 0x000000080300780c */ /* 0x000fe20001f04270 */
[-C--:B------:R-:W-:Y:S01]  /*63b0*/  FMUL R27, R27, R88.reuse ;  /* 0x000000581b1b7220 */ /* 0x080fe20000400000 */
[----:B------:R-:W-:Y:S01]  /*63c0*/  F2FP.BF16.F32.PACK_AB R79, RZ, R79 ;  /* 0x0000004fff4f723e */ /* 0x000fe200000010ff */
[-C--:B------:R-:W-:Y:S01]  /*63d0*/  FMUL R28, R28, R88.reuse ;  /* 0x000000581c1c7220 */ /* 0x080fe20000400000 */
[----:B------:R-:W-:Y:S01]  /*63e0*/  ISETP.GT.AND P3, PT, R4, 0x30, PT ;  /* 0x000000300400780c */ /* 0x000fe20003f64270 */
        /* <DEDUP_REMOVED lines=8> */
[----:B------:R-:W-:Y:S01]  /*6470*/  @P0 STG.E.U16 desc[UR36][R8.64+0x20], R66 ;  /* 0x0000204208000986 */ /* 0x000fe2000c101524 */
[----:B------:R-:W-:Y:S01]  /*6480*/  ISETP.GT.AND P0, PT, R3, 0x8, P2 ;  /* 0x000000080300780c */ /* 0x000fe20001704270 */
[-C--:B------:R-:W-:Y:S01]  /*6490*/  FMUL R33, R33, R88.reuse ;  /* 0x0000005821217220 */ /* 0x080fe20000400000 */
[----:B------:R-:W-:Y:S01]  /*64a0*/  ISETP.GT.AND P2, PT, R4, 0x18, PT ;  /* 0x000000180400780c */ /* 0x000fe20003f44270 */
[----:B------:R-:W-:Y:S01]  /*64b0*/  FMUL R34, R34, R88 ;  /* 0x0000005822227220 */ /* 0x000fe20000400000 */
[----:B------:R-:W-:Y:S01]  /*64c0*/  F2FP.BF16.F32.PACK_AB R84, RZ, R84 ;  /* 0x00000054ff54723e */ /* 0x000fe200000010ff */
[-C--:B------:R-:W-:Y:S01]  /*64d0*/  FMUL R35, R35, R88.reuse ;  /* 0x0000005823237220 */ /* 0x080fe20000400000 */
[----:B------:R-:W-:Y:S01]  /*64e0*/  P2R R5, PR, RZ, 0x20 ;  /* 0x00000020ff057803 */ /* 0x000fe20000000000 */
[-C--:B------:R-:W-:Y:S01]  /*64f0*/  FMUL R36, R36, R88.reuse ;  /* 0x0000005824247220 */ /* 0x080fe20000400000 */
[----:B------:R-:W-:Y:S01]  /*6500*/  F2FP.BF16.F32.PACK_AB R85, RZ, R85 ;  /* 0x00000055ff55723e */ /* 0x000fe200000010ff */
[----:B------:R-:W-:Y:S01]  /*6510*/  FMUL R37, R37, R88 ;  /* 0x0000005825257220 */ /* 0x000fe20000400000 */
[----:B------:R-:W-:Y:S01]  /*6520*/  F2FP.BF16.F32.PACK_AB R86, RZ, R86 ;  /* 0x00000056ff56723e */ /* 0x000fe200000010ff */
[-C--:B------:R-:W-:Y:S01]  /*6530*/  FMUL R38, R38, R88.reuse ;  /* 0x0000005826267220 */ /* 0x080fe20000400000 */
[----:B------:R-:W-:Y:S01]  /*6540*/  F2FP.BF16.F32.PACK_AB R87, RZ, R87 ;  /* 0x00000057ff57723e */ /* 0x000fe200000010ff */
[----:B------:R-:W-:Y:S01]  /*6550*/  @P0 STG.E.U16 desc[UR36][R8.64+0x22], R67 ;  /* 0x0000224308000986 */ /* 0x000fe2000c101524 */
[----:B------:R-:W-:Y:S01]  /*6560*/  ISETP.GT.AND P0, PT, R3, RZ, P2 ;  /* 0x000000ff0300720c */ /* 0x000fe20001704270 */
        /* <DEDUP_REMOVED lines=36> */
[----:B------:R-:W-:Y:S01]  /*67b0*/  FMUL R55, R55, R88 ;  /* 0x0000005837377220 */ /* 0x000fe20000400000 */
[----:B------:R-:W-:-:S02]  /*67c0*/  F2FP.BF16.F32.PACK_AB R39, RZ, R39 ;  /* 0x00000027ff27723e */ /* 0x000fc400000010ff */
[----:B------:R-:W-:Y:S01]  /*67d0*/  F2FP.BF16.F32.PACK_AB R40, RZ, R40 ;  /* 0x00000028ff28723e */ /* 0x000fe200000010ff */
[----:B------:R-:W-:Y:S01]  /*67e0*/  @P0 STG.E.U16 desc[UR36][R8.64+0x30], R70 ;  /* 0x0000304608000986 */ /* 0x000fe2000c101524 */
[----:B------:R-:W-:Y:S02]  /*67f0*/  ISETP.GT.AND P0, PT, R3, 0x8, P1 ;  /* 0x000000080300780c */ /* 0x000fe40000f04270 */
[----:B------:R-:W-:Y:S02]  /*6800*/  ISETP.GT.AND P1, PT, R4, 0x21, PT ;  /* 0x000000210400780c */ /* 0x000fe40003f24270 */
[----:B------:R-:W-:Y:S02]  /*6810*/  F2FP.BF16.F32.PACK_AB R41, RZ, R41 ;  /* 0x00000029ff29723e */ /* 0x000fe400000010ff */
[----:B------:R-:W-:Y:S02]  /*6820*/  F2FP.BF16.F32.PACK_AB R42, RZ, R42 ;  /* 0x0000002aff2a723e */ /* 0x000fe400000010ff */
[----:B------:R-:W-:-:S02]  /*6830*/  F2FP.BF16.F32.PACK_AB R43, RZ, R43 ;  /* 0x0000002bff2b723e */ /* 0x000fc400000010ff */
[----:B------:R-:W-:Y:S02]  /*6840*/  F2FP.BF16.F32.PACK_AB R44, RZ, R44 ;  /* 0x0000002cff2c723e */ /* 0x000fe400000010ff */
[----:B------:R-:W-:Y:S01]  /*6850*/  F2FP.BF16.F32.PACK_AB R45, RZ, R45 ;  /* 0x0000002dff2d723e */ /* 0x000fe200000010ff */
[----:B------:R-:W-:Y:S01]  /*6860*/  @P0 STG.E.U16 desc[UR36][R8.64+0x32], R71 ;  /* 0x0000324708000986 */ /* 0x000fe2000c101524 */
[----:B------:R-:W-:Y:S02]  /*6870*/  ISETP.GT.AND P0, PT, R3, RZ, P2 ;  /* 0x000000ff0300720c */ /* 0x000fe40001704270 */
[----:B------:R-:W-:Y:S02]  /*6880*/  F2FP.BF16.F32.PACK_AB R46, RZ, R46 ;  /* 0x0000002eff2e723e */ /* 0x000fe400000010ff */
[----:B------:R-:W-:Y:S02]  /*6890*/  F2FP.BF16.F32.PACK_AB R47, RZ, R47 ;  /* 0x0000002fff2f723e */ /* 0x000fe400000010ff */
[----:B------:R-:W-:-:S02]  /*68a0*/  F2FP.BF16.F32.PACK_AB R48, RZ, R48 ;  /* 0x00000030ff30723e */ /* 0x000fc400000010ff */
[----:B------:R-:W-:Y:S02]  /*68b0*/  F2FP.BF16.F32.PACK_AB R49, RZ, R49 ;  /* 0x00000031ff31723e */ /* 0x000fe400000010ff */
[----:B------:R-:W-:Y:S02]  /*68c0*/  F2FP.BF16.F32.PACK_AB R50, RZ, R50 ;  /* 0x00000032ff32723e */ /* 0x000fe400000010ff */
[----:B------:R-:W-:Y:S01]  /*68d0*/  F2FP.BF16.F32.PACK_AB R51, RZ, R51 ;  /* 0x00000033ff33723e */ /* 0x000fe200000010ff */
[----:B------:R-:W-:Y:S01]  /*68e0*/  @P0 STG.E.U16 desc[UR36][R10.64+0x40], R72 ;  /* 0x000040480a000986 */ /* 0x000fe2000c101524 */
[----:B------:R-:W-:Y:S02]  /*68f0*/  ISETP.GT.AND P0, PT, R3, RZ, P1 ;  /* 0x000000ff0300720c */ /* 0x000fe40000f04270 */
[----:B------:R-:W-:Y:S02]  /*6900*/  F2FP.BF16.F32.PACK_AB R52, RZ, R52 ;  /* 0x00000034ff34723e */ /* 0x000fe400000010ff */
[----:B------:R-:W-:-:S02]  /*6910*/  F2FP.BF16.F32.PACK_AB R53, RZ, R53 ;  /* 0x00000035ff35723e */ /* 0x000fc400000010ff */
[----:B------:R-:W-:Y:S02]  /*6920*/  F2FP.BF16.F32.PACK_AB R54, RZ, R54 ;  /* 0x00000036ff36723e */ /* 0x000fe400000010ff */
[----:B------:R-:W-:-:S05]  /*6930*/  F2FP.BF16.F32.PACK_AB R55, RZ, R55 ;  /* 0x00000037ff37723e */ /* 0x000fca00000010ff */
[----:B------:R-:W-:Y:S01]  /*6940*/  @P0 STG.E.U16 desc[UR36][R10.64+0x42], R73 ;  /* 0x000042490a000986 */ /* 0x000fe2000c101524 */
[----:B------:R-:W-:Y:S02]  /*6950*/  ISETP.GT.AND P0, PT, R3, 0x8, P2 ;  /* 0x000000080300780c */ /* 0x000fe40001704270 */
[----:B------:R-:W-:-:S11]  /*6960*/  ISETP.GT.AND P2, PT, R4, 0x38, PT ;  /* 0x000000380400780c */ /* 0x000fd60003f44270 */
[----:B------:R-:W-:Y:S01]  /*6970*/  @P0 STG.E.U16 desc[UR36][R8.64+0x40], R74 ;  /* 0x0000404a08000986 */ /* 0x000fe2000c101524 */
[----:B------:R-:W-:-:S13]  /*6980*/  ISETP.GT.AND P0, PT, R3, 0x8, P1 ;  /* 0x000000080300780c */ /* 0x000fda0000f04270 */
[----:B------:R-:W-:Y:S01]  /*6990*/  @P0 STG.E.U16 desc[UR36][R8.64+0x42], R75 ;  /* 0x0000424b08000986 */ /* 0x000fe2000c101524 */
[----:B------:R-:W-:-:S13]  /*69a0*/  ISETP.GT.AND P0, PT, R3, RZ, P5 ;  /* 0x000000ff0300720c */ /* 0x000fda0002f04270 */
[----:B------:R-:W-:Y:S01]  /*69b0*/  @P0 STG.E.U16 desc[UR36][R10.64+0x50], R76 ;  /* 0x0000504c0a000986 */ /* 0x000fe2000c101524 */
[----:B------:R-:W-:-:S13]  /*69c0*/  ISETP.GT.AND P0, PT, R3, RZ, P4 ;  /* 0x000000ff0300720c */ /* 0x000fda0002704270 */
[----:B------:R-:W-:Y:S01]  /*69d0*/  @P0 STG.E.U16 desc[UR36][R10.64+0x52], R77 ;  /* 0x0000524d0a000986 */ /* 0x000fe2000c101524 */
[----:B------:R-:W-:-:S13]  /*69e0*/  ISETP.GT.AND P0, PT, R3, 0x8, P5 ;  /* 0x000000080300780c */ /* 0x000fda0002f04270 */
[----:B------:R-:W-:Y:S01]  /*69f0*/  @P0 STG.E.U16 desc[UR36][R8.64+0x50], R78 ;  /* 0x0000504e08000986 */ /* 0x000fe2000c101524 */
[----:B------:R-:W-:-:S13]  /*6a00*/  ISETP.GT.AND P0, PT, R3, 0x8, P4 ;  /* 0x000000080300780c */ /* 0x000fda0002704270 */
[----:B------:R-:W-:Y:S01]  /*6a10*/  @P0 STG.E.U16 desc[UR36][R8.64+0x52], R79 ;  /* 0x0000524f08000986 */ /* 0x000fe2000c101524 */
[----:B------:R-:W-:-:S13]  /*6a20*/  ISETP.GT.AND P0, PT, R3, RZ, P3 ;  /* 0x000000ff0300720c */ /* 0x000fda0001f04270 */
[----:B------:R-:W-:Y:S01]  /*6a30*/  @P0 STG.E.U16 desc[UR36][R10.64+0x60], R80 ;  /* 0x000060500a000986 */ /* 0x000fe2000c101524 */
[----:B------:R-:W-:-:S04]  /*6a40*/  ISETP.GT.AND P0, PT, R4, 0x31, PT ;  /* 0x000000310400780c */ /* 0x000fc80003f04270 */
[----:B------:R-:W-:-:S13]  /*6a50*/  ISETP.GT.AND P1, PT, R3, RZ, P0 ;  /* 0x000000ff0300720c */ /* 0x000fda0000724270 */
[----:B------:R-:W-:Y:S01]  /*6a60*/  @P1 STG.E.U16 desc[UR36][R10.64+0x62], R81 ;  /* 0x000062510a001986 */ /* 0x000fe2000c101524 */
[----:B------:R-:W-:-:S13]  /*6a70*/  ISETP.GT.AND P1, PT, R3, 0x8, P3 ;  /* 0x000000080300780c */ /* 0x000fda0001f24270 */
[----:B------:R-:W-:Y:S01]  /*6a80*/  @P1 STG.E.U16 desc[UR36][R8.64+0x60], R82 ;  /* 0x0000605208001986 */ /* 0x000fe2000c101524 */
[----:B------:R-:W-:-:S13]  /*6a90*/  ISETP.GT.AND P1, PT, R3, 0x8, P0 ;  /* 0x000000080300780c */ /* 0x000fda0000724270 */
[----:B------:R-:W-:Y:S01]  /*6aa0*/  @P1 STG.E.U16 desc[UR36][R8.64+0x62], R83 ;  /* 0x0000625308001986 */ /* 0x000fe2000c101524 */
[----:B------:R-:W-:-:S05]  /*6ab0*/  IADD3 R14, P1, R19, R8, RZ ;  /* 0x00000008130e7210 */ /* 0x000fca0007f3e0ff */
[----:B------:R-:W-:Y:S01]  /*6ac0*/  IMAD.X R15, R13, 0x1, R9, P1 ;  /* 0x000000010d0f7824 */ /* 0x000fe200008e0609 */
[----:B------:R-:W-:-:S13]  /*6ad0*/  ISETP.GT.AND P1, PT, R3, RZ, P2 ;  /* 0x000000ff0300720c */ /* 0x000fda0001724270 */
[----:B------:R-:W-:Y:S01]  /*6ae0*/  @P1 STG.E.U16 desc[UR36][R10.64+0x70], R84 ;  /* 0x000070540a001986 */ /* 0x000fe2000c101524 */
[----:B------:R-:W-:-:S05]  /*6af0*/  IADD3 R20, P1, R19, R8, RZ ;  /* 0x0000000813147210 */ /* 0x000fca0007f3e0ff */
[----:B------:R-:W-:Y:S01]  /*6b00*/  IMAD.X R21, R13, 0x1, R9, P1 ;  /* 0x000000010d157824 */ /* 0x000fe200008e0609 */
[----:B------:R-:W-:-:S05]  /*6b10*/  IADD3 R12, P1, R19, R10, RZ ;  /* 0x0000000a130c7210 */ /* 0x000fca0007f3e0ff */
[----:B------:R-:W-:Y:S01]  /*6b20*/  IMAD.X R13, R13, 0x1, R11, P1 ;  /* 0x000000010d0d7824 */ /* 0x000fe200008e060b */
[----:B------:R-:W-:-:S04]  /*6b30*/  ISETP.GT.AND P1, PT, R4, 0x39, PT ;  /* 0x000000390400780c */ /* 0x000fc80003f24270 */
[----:B------:R-:W-:-:S13]  /*6b40*/  ISETP.GT.AND P5, PT, R3, RZ, P1 ;  /* 0x000000ff0300720c */ /* 0x000fda0000fa4270 */
[----:B------:R-:W-:Y:S01]  /*6b50*/  @P5 STG.E.U16 desc[UR36][R10.64+0x72], R85 ;  /* 0x000072550a005986 */ /* 0x000fe2000c101524 */
[----:B------:R-:W-:-:S13]  /*6b60*/  ISETP.GT.AND P5, PT, R3, 0x8, P2 ;  /* 0x000000080300780c */ /* 0x000fda00017a4270 */
[----:B------:R-:W-:Y:S01]  /*6b70*/  @P5 STG.E.U16 desc[UR36][R8.64+0x70], R86 ;  /* 0x0000705608005986 */ /* 0x000fe2000c101524 */
[----:B------:R-:W-:-:S13]  /*6b80*/  ISETP.GT.AND P5, PT, R3, 0x8, P1 ;  /* 0x000000080300780c */ /* 0x000fda0000fa4270 */
[----:B------:R0:W-:Y:S01]  /*6b90*/  @P5 STG.E.U16 desc[UR36][R8.64+0x72], R87 ;  /* 0x0000725708005986 */ /* 0x0001e2000c101524 */
[C---:B------:R-:W-:Y:S02]  /*6ba0*/  ISETP.GT.AND P5, PT, R3.reuse, 0x80, P6 ;  /* 0x000000800300780c */ /* 0x040fe400037a4270 */
[----:B------:R-:W-:-:S11]  /*6bb0*/  ISETP.GT.AND P6, PT, R3, 0x88, P6 ;  /* 0x000000880300780c */ /* 0x000fd600037c4270 */
[----:B------:R-:W-:Y:S01]  /*6bc0*/  @P5 STG.E.U16 desc[UR36][R12.64], R24 ;  /* 0x000000180c005986 */ /* 0x000fe2000c101524 */
[----:B------:R-:W-:-:S04]  /*6bd0*/  ISETP.GT.AND P5, PT, R4, 0x1, PT ;  /* 0x000000010400780c */ /* 0x000fc80003fa4270 */
[----:B------:R-:W-:-:S13]  /*6be0*/  ISETP.GT.AND P5, PT, R3, 0x80, P5 ;  /* 0x000000800300780c */ /* 0x000fda0002fa4270 */
[----:B0-----:R-:W-:Y:S02]  /*6bf0*/  @P5 IMAD.MOV.U32 R8, RZ, RZ, R12 ;  /* 0x000000ffff085224 */ /* 0x001fe400078e000c */
[----:B------:R-:W-:-:S05]  /*6c00*/  @P5 IMAD.MOV.U32 R9, RZ, RZ, R13 ;  /* 0x000000ffff095224 */ /* 0x000fca00078e000d */
[----:B------:R0:W-:Y:S01]  /*6c10*/  @P5 STG.E.U16 desc[UR36][R8.64+0x2], R25 ;  /* 0x0000021908005986 */ /* 0x0001e2000c101524 */
[----:B------:R-:W-:-:S03]  /*6c20*/  ISETP.NE.AND P5, PT, R5, RZ, PT ;  /* 0x000000ff0500720c */ /* 0x000fc60003fa5270 */
[----:B------:R-:W-:Y:S01]  /*6c30*/  @P6 STG.E.U16 desc[UR36][R14.64], R26 ;  /* 0x0000001a0e006986 */ /* 0x000fe2000c101524 */
[----:B------:R-:W-:-:S04]  /*6c40*/  ISETP.GT.AND P6, PT, R4, 0x1, PT ;  /* 0x000000010400780c */ /* 0x000fc80003fc4270 */
[----:B------:R-:W-:-:S13]  /*6c50*/  ISETP.GT.AND P6, PT, R3, 0x88, P6 ;  /* 0x000000880300780c */ /* 0x000fda00037c4270 */
[----:B------:R-:W-:Y:S01]  /*6c60*/  @P6 STG.E.U16 desc[UR36][R20.64+0x2], R27 ;  /* 0x0000021b14006986 */ /* 0x000fe2000c101524 */
[----:B------:R-:W-:-:S04]  /*6c70*/  ISETP.GT.AND P6, PT, R4, 0x8, PT ;  /* 0x000000080400780c */ /* 0x000fc80003fc4270 */
[----:B------:R-:W-:-:S13]  /*6c80*/  ISETP.GT.AND P6, PT, R3, 0x80, P6 ;  /* 0x000000800300780c */ /* 0x000fda00037c4270 */
[----:B0-----:R-:W-:Y:S02]  /*6c90*/  @P6 IMAD.MOV.U32 R8, RZ, RZ, R12 ;  /* 0x000000ffff086224 */ /* 0x001fe400078e000c */
[----:B------:R-:W-:-:S05]  /*6ca0*/  @P6 IMAD.MOV.U32 R9, RZ, RZ, R13 ;  /* 0x000000ffff096224 */ /* 0x000fca00078e000d */
[----:B------:R0:W-:Y:S01]  /*6cb0*/  @P6 STG.E.U16 desc[UR36][R8.64+0x10], R28 ;  /* 0x0000101c08006986 */ /* 0x0001e2000c101524 */
[----:B------:R-:W-:-:S04]  /*6cc0*/  ISETP.GT.AND P6, PT, R4, 0x9, PT ;  /* 0x000000090400780c */ /* 0x000fc80003fc4270 */
[----:B------:R-:W-:-:S13]  /*6cd0*/  ISETP.GT.AND P6, PT, R3, 0x80, P6 ;  /* 0x000000800300780c */ /* 0x000fda00037c4270 */
[----:B0-----:R-:W-:Y:S02]  /*6ce0*/  @P6 IMAD.MOV.U32 R8, RZ, RZ, R12 ;  /* 0x000000ffff086224 */ /* 0x001fe400078e000c */
[----:B------:R-:W-:-:S05]  /*6cf0*/  @P6 IMAD.MOV.U32 R9, RZ, RZ, R13 ;  /* 0x000000ffff096224 */ /* 0x000fca00078e000d */
[----:B------:R0:W-:Y:S01]  /*6d00*/  @P6 STG.E.U16 desc[UR36][R8.64+0x12], R29 ;  /* 0x0000121d08006986 */ /* 0x0001e2000c101524 */
[----:B------:R-:W-:-:S04]  /*6d10*/  ISETP.GT.AND P6, PT, R4, 0x8, PT ;  /* 0x000000080400780c */ /* 0x000fc80003fc4270 */
[----:B------:R-:W-:-:S13]  /*6d20*/  ISETP.GT.AND P6, PT, R3, 0x88, P6 ;  /* 0x000000880300780c */ /* 0x000fda00037c4270 */
        /* <DEDUP_REMOVED lines=45> */
[----:B------:R-:W-:Y:S01]  /*7000*/  @P6 STG.E.U16 desc[UR36][R8.64+0x42], R41 ;  /* 0x0000422908006986 */ /* 0x000fe2000c101524 */
[----:B------:R-:W-:-:S04]  /*7010*/  ISETP.GT.AND P6, PT, R4, 0x20, PT ;  /* 0x000000200400780c */ /* 0x000fc80003fc4270 */
[----:B------:R-:W-:-:S13]  /*7020*/  ISETP.GT.AND P6, PT, R3, 0x88, P6 ;  /* 0x000000880300780c */ /* 0x000fda00037c4270 */
[----:B------:R-:W-:Y:S01]  /*7030*/  @P6 STG.E.U16 desc[UR36][R6.64+0x40], R42 ;  /* 0x0000402a06006986 */ /* 0x000fe2000c101524 */
[----:B------:R-:W-:-:S04]  /*7040*/  ISETP.GT.AND P6, PT, R4, 0x21, PT ;  /* 0x000000210400780c */ /* 0x000fc80003fc4270 */
[----:B------:R-:W-:-:S13]  /*7050*/  ISETP.GT.AND P6, PT, R3, 0x88, P6 ;  /* 0x000000880300780c */ /* 0x000fda00037c4270 */
[----:B------:R-:W-:Y:S02]  /*7060*/  @P6 IMAD.MOV.U32 R4, RZ, RZ, R6 ;  /* 0x000000ffff046224 */ /* 0x000fe400078e0006 */
[----:B------:R-:W-:-:S05]  /*7070*/  @P6 IMAD.MOV.U32 R5, RZ, RZ, R7 ;  /* 0x000000ffff056224 */ /* 0x000fca00078e0007 */
[----:B------:R0:W-:Y:S01]  /*7080*/  @P6 STG.E.U16 desc[UR36][R4.64+0x42], R43 ;  /* 0x0000422b04006986 */ /* 0x0001e2000c101524 */
[C---:B------:R-:W-:Y:S02]  /*7090*/  ISETP.GT.AND P6, PT, R3.reuse, 0x80, P5 ;  /* 0x000000800300780c */ /* 0x040fe40002fc4270 */
[----:B------:R-:W-:-:S11]  /*70a0*/  ISETP.GT.AND P5, PT, R3, 0x88, P5 ;  /* 0x000000880300780c */ /* 0x000fd60002fa4270 */
[----:B0-----:R-:W-:Y:S02]  /*70b0*/  @P6 IMAD.MOV.U32 R4, RZ, RZ, R12 ;  /* 0x000000ffff046224 */ /* 0x001fe400078e000c */
[----:B------:R-:W-:-:S05]  /*70c0*/  @P6 IMAD.MOV.U32 R5, RZ, RZ, R13 ;  /* 0x000000ffff056224 */ /* 0x000fca00078e000d */
[----:B------:R0:W-:Y:S01]  /*70d0*/  @P6 STG.E.U16 desc[UR36][R4.64+0x50], R44 ;  /* 0x0000502c04006986 */ /* 0x0001e2000c101524 */
[C---:B------:R-:W-:Y:S02]  /*70e0*/  ISETP.GT.AND P6, PT, R3.reuse, 0x80, P4 ;  /* 0x000000800300780c */ /* 0x040fe400027c4270 */
[----:B------:R-:W-:-:S11]  /*70f0*/  ISETP.GT.AND P4, PT, R3, 0x88, P4 ;  /* 0x000000880300780c */ /* 0x000fd60002784270 */
[----:B0-----:R-:W-:Y:S02]  /*7100*/  @P6 IMAD.MOV.U32 R4, RZ, RZ, R12 ;  /* 0x000000ffff046224 */ /* 0x001fe400078e000c */
[----:B------:R-:W-:-:S05]  /*7110*/  @P6 IMAD.MOV.U32 R5, RZ, RZ, R13 ;  /* 0x000000ffff056224 */ /* 0x000fca00078e000d */
[----:B------:R0:W-:Y:S02]  /*7120*/  @P6 STG.E.U16 desc[UR36][R4.64+0x52], R45 ;  /* 0x0000522d04006986 */ /* 0x0001e4000c101524 */
[----:B0-----:R-:W-:Y:S02]  /*7130*/  @P5 IMAD.MOV.U32 R4, RZ, RZ, R6 ;  /* 0x000000ffff045224 */ /* 0x001fe400078e0006 */
[----:B------:R-:W-:-:S05]  /*7140*/  @P5 IMAD.MOV.U32 R5, RZ, RZ, R7 ;  /* 0x000000ffff055224 */ /* 0x000fca00078e0007 */
[----:B------:R0:W-:Y:S01]  /*7150*/  @P5 STG.E.U16 desc[UR36][R4.64+0x50], R46 ;  /* 0x0000502e04005986 */ /* 0x0001e2000c101524 */
[C---:B------:R-:W-:Y:S02]  /*7160*/  ISETP.GT.AND P5, PT, R3.reuse, 0x80, P3 ;  /* 0x000000800300780c */ /* 0x040fe40001fa4270 */
[----:B------:R-:W-:Y:S01]  /*7170*/  ISETP.GT.AND P3, PT, R3, 0x88, P3 ;  /* 0x000000880300780c */ /* 0x000fe20001f64270 */
        /* <DEDUP_REMOVED lines=17> */
[----:B------:R0:W-:Y:S02]  /*7290*/  @P3 STG.E.U16 desc[UR36][R4.64+0x60], R50 ;  /* 0x0000603204003986 */ /* 0x0001e4000c101524 */
[----:B0-----:R-:W-:Y:S02]  /*72a0*/  @P0 IMAD.MOV.U32 R4, RZ, RZ, R6 ;  /* 0x000000ffff040224 */ /* 0x001fe400078e0006 */
[----:B------:R-:W-:-:S05]  /*72b0*/  @P0 IMAD.MOV.U32 R5, RZ, RZ, R7 ;  /* 0x000000ffff050224 */ /* 0x000fca00078e0007 */
[----:B------:R0:W-:Y:S02]  /*72c0*/  @P0 STG.E.U16 desc[UR36][R4.64+0x62], R51 ;  /* 0x0000623304000986 */ /* 0x0001e4000c101524 */
[----:B0-----:R-:W-:Y:S02]  /*72d0*/  @P5 IMAD.MOV.U32 R4, RZ, RZ, R12 ;  /* 0x000000ffff045224 */ /* 0x001fe400078e000c */
[----:B------:R-:W-:-:S05]  /*72e0*/  @P5 IMAD.MOV.U32 R5, RZ, RZ, R13 ;  /* 0x000000ffff055224 */ /* 0x000fca00078e000d */
[----:B------:R0:W-:Y:S04]  /*72f0*/  @P5 STG.E.U16 desc[UR36][R4.64+0x70], R52 ;  /* 0x0000703404005986 */ /* 0x0001e8000c101524 */
[----:B------:R1:W-:Y:S01]  /*7300*/  @P4 STG.E.U16 desc[UR36][R12.64+0x72], R53 ;  /* 0x000072350c004986 */ /* 0x0003e2000c101524 */
[----:B0-----:R-:W-:Y:S02]  /*7310*/  @P2 IMAD.MOV.U32 R4, RZ, RZ, R6 ;  /* 0x000000ffff042224 */ /* 0x001fe400078e0006 */
[----:B------:R-:W-:-:S05]  /*7320*/  @P2 IMAD.MOV.U32 R5, RZ, RZ, R7 ;  /* 0x000000ffff052224 */ /* 0x000fca00078e0007 */
[----:B------:R1:W-:Y:S04]  /*7330*/  @P2 STG.E.U16 desc[UR36][R4.64+0x70], R54 ;  /* 0x0000703604002986 */ /* 0x0003e8000c101524 */
[----:B------:R1:W-:Y:S02]  /*7340*/  @P1 STG.E.U16 desc[UR36][R6.64+0x72], R55 ;  /* 0x0000723706001986 */ /* 0x0003e4000c101524 */
.L_x_152:
[----:B------:R-:W-:Y:S05]  /*7350*/  BSYNC B0 ;  /* 0x0000000000007941 */ /* 0x000fea0003800000 */
.L_x_28:
[----:B------:R-:W-:Y:S01]  /*7360*/  IADD3 R16, P0, R16, UR38, RZ ;  /* 0x0000002610107c10 */ /* 0x000fe2000ff1e0ff */
[----:B------:R-:W-:Y:S01]  /*7370*/  ULDC.64 UR4, c[0x0][0x650] ;  /* 0x0001940000047ab9 */ /* 0x000fe20000000a00 */
[----:B------:R-:W-:Y:S01]  /*7380*/  PRMT R3, RZ, 0x7610, R3 ;  /* 0x00007610ff037816 */ /* 0x000fe20000000003 */
[----:B------:R-:W-:Y:S01]  /*7390*/  IMAD.MOV.U32 R101, RZ, RZ, -0x1 ;  /* 0xffffffffff657424 */ /* 0x000fe200078e00ff */
[----:B------:R-:W-:Y:S01]  /*73a0*/  IADD3.X R17, R17, UR41, RZ, P0, !PT ;  /* 0x0000002911117c10 */ /* 0x000fe200087fe4ff */
[----:B------:R-:W-:Y:S01]  /*73b0*/  IMAD.MOV.U32 R19, RZ, RZ, -0x1 ;  /* 0xffffffffff137424 */ /* 0x000fe200078e00ff */
[----:B------:R-:W-:-:S04]  /*73c0*/  ISETP.GE.U32.AND P0, PT, R16, UR4, PT ;  /* 0x0000000410007c0c */ /* 0x000fc8000bf06070 */
[----:B------:R-:W-:-:S13]  /*73d0*/  ISETP.GE.U32.AND.EX P0, PT, R17, UR5, PT, P0 ;  /* 0x0000000511007c0c */ /* 0x000fda000bf06100 */
[----:B------:R-:W-:Y:S05]  /*73e0*/  @P0 BRA `(.L_x_153) ;  /* 0x00000004004c0947 */ /* 0x000fea0003800000 */
[----:B0-----:R-:W0:Y:S01]  /*73f0*/  LDC.64 R10, c[0x0][0x628] ;  /* 0x00018a00ff0a7b82 */ /* 0x001e220000000a00 */
[----:B-1----:R-:W1:Y:S01]  /*7400*/  S2R R12, SR_CTAID.X ;  /* 0x00000000000c7919 */ /* 0x002e620000002500 */
[----:B----4-:R-:W-:Y:S02]  /*7410*/  IMAD.MOV.U32 R8, RZ, RZ, R16 ;  /* 0x000000ffff087224 */ /* 0x010fe400078e0010 */
[----:B------:R-:W-:Y:S01]  /*7420*/  IMAD.MOV.U32 R9, RZ, RZ, R17 ;  /* 0x000000ffff097224 */ /* 0x000fe200078e0011 */
[----:B------:R-:W4:Y:S03]  /*7430*/  S2R R20, SR_CTAID.Y ;  /* 0x0000000000147919 */ /* 0x000f260000002600 */
[----:B------:R-:W1:Y:S08]  /*7440*/  LDC R0, c[0x0][0x630] ;  /* 0x00018c00ff007b82 */ /* 0x000e700000000800 */
[----:B------:R-:W1:Y:S01]  /*7450*/  LDC.64 R14, c[0x0][0x620] ;  /* 0x00018800ff0e7b82 */ /* 0x000e620000000a00 */
[----:B0-----:R-:W-:-:S04]  /*7460*/  ISETP.NE.U32.AND P0, PT, R10, RZ, PT ;  /* 0x000000ff0a00720c */ /* 0x001fc80003f05070 */
[----:B------:R-:W-:-:S13]  /*7470*/  ISETP.NE.AND.EX P0, PT, R11, RZ, PT, P0 ;  /* 0x000000ff0b00720c */ /* 0x000fda0003f05300 */
[----:B-1--4-:R-:W-:Y:S05]  /*7480*/  @!P0 BRA `(.L_x_154) ;  /* 0x0000000000288947 */ /* 0x012fea0003800000 */
        /* <DEDUP_REMOVED lines=10> */
.L_x_154:
[-CC-:B------:R-:W-:Y:S01]  /*7530*/  SHF.R.U64 R19, R8, R0.reuse, R9.reuse ;  /* 0x0000000008137219 */ /* 0x180fe20000001209 */
[----:B------:R-:W0:Y:S01]  /*7540*/  LDC.64 R26, c[0x0][0x640] ;  /* 0x00019000ff1a7b82 */ /* 0x000e220000000a00 */
[----:B------:R-:W-:Y:S01]  /*7550*/  SHF.R.U32.HI R0, RZ, R0, R9 ;  /* 0x00000000ff007219 */ /* 0x000fe20000011609 */
[----:B------:R-:W-:Y:S01]  /*7560*/  ULDC UR4, c[0x0][0x150] ;  /* 0x0000540000047ab9 */ /* 0x000fe20000000800 */
[----:B------:R-:W-:Y:S02]  /*7570*/  IADD3 R3, P0, RZ, -R19, RZ ;  /* 0x80000013ff037210 */ /* 0x000fe40007f1e0ff */
[----:B------:R-:W-:-:S03]  /*7580*/  I2FP.F32.U32 R7, R12 ;  /* 0x0000000c00077245 */ /* 0x000fc60000201000 */
[----:B------:R-:W1:Y:S01]  /*7590*/  LDC R6, c[0x0][0x618] ;  /* 0x00018600ff067b82 */ /* 0x000e620000000800 */
[----:B------:R-:W-:Y:S02]  /*75a0*/  IMAD.X R5, RZ, RZ, ~R0, P0 ;  /* 0x000000ffff057224 */ /* 0x000fe400000e0e00 */
[----:B------:R-:W-:Y:S01]  /*75b0*/  FMUL R7, R7, UR4 ;  /* 0x0000000407077c20 */ /* 0x000fe20008400000 */
[----:B------:R-:W-:Y:S01]  /*75c0*/  ULDC UR4, c[0x0][0x154] ;  /* 0x0000550000047ab9 */ /* 0x000fe20000000800 */
[-C--:B------:R-:W-:Y:S02]  /*75d0*/  IMAD R0, R5, R14.reuse, RZ ;  /* 0x0000000e05007224 */ /* 0x080fe400078e02ff */
[C---:B------:R-:W-:Y:S01]  /*75e0*/  IMAD.WIDE.U32 R4, R3.reuse, R14, R16 ;  /* 0x0000000e03047225 */ /* 0x040fe200078e0010 */
[----:B------:R-:W4:Y:S01]  /*75f0*/  LDC R11, c[0x0][0x608] ;  /* 0x00018200ff0b7b82 */ /* 0x000f220000000800 */
[----:B------:R-:W2:Y:S02]  /*7600*/  F2I.U32.TRUNC.NTZ R7, R7 ;  /* 0x0000000700077305 */ /* 0x000ea4000020f000 */
[----:B------:R-:W-:-:S04]  /*7610*/  IMAD R3, R3, R15, R0 ;  /* 0x0000000f03037224 */ /* 0x000fc800078e0200 */
[----:B------:R-:W-:Y:S01]  /*7620*/  IMAD.IADD R3, R5, 0x1, R3 ;  /* 0x0000000105037824 */ /* 0x000fe200078e0203 */
[----:B------:R-:W3:Y:S01]  /*7630*/  LDC R8, c[0x0][0x658] ;  /* 0x00019600ff087b82 */ /* 0x000ee20000000800 */
[----:B------:R-:W-:Y:S02]  /*7640*/  I2FP.F32.U32 R5, R20 ;  /* 0x0000001400057245 */ /* 0x000fe40000201000 */
[----:B0-----:R-:W-:-:S04]  /*7650*/  ISETP.NE.U32.AND P0, PT, R26, RZ, PT ;  /* 0x000000ff1a00720c */ /* 0x001fc80003f05070 */
[----:B------:R-:W-:Y:S01]  /*7660*/  ISETP.NE.AND.EX P0, PT, R27, RZ, PT, P0 ;  /* 0x000000ff1b00720c */ /* 0x000fe20003f05300 */
[----:B------:R-:W0:Y:S01]  /*7670*/  LDC R9, c[0x0][0x144] ;  /* 0x00005100ff097b82 */ /* 0x000e220000000800 */
[-C--:B-1----:R-:W-:Y:S01]  /*7680*/  SHF.R.U32.HI R0, RZ, R6.reuse, R3 ;  /* 0x00000006ff007219 */ /* 0x082fe20000011603 */
[----:B--2---:R-:W-:Y:S01]  /*7690*/  IMAD.MOV R7, RZ, RZ, -R7 ;  /* 0x000000ffff077224 */ /* 0x004fe200078e0a07 */
[----:B------:R-:W-:Y:S01]  /*76a0*/  SHF.R.U64 R13, R4, R6, R3 ;  /* 0x00000006040d7219 */ /* 0x000fe20000001203 */
[----:B------:R-:W-:-:S04]  /*76b0*/  FMUL R6, R5, UR4 ;  /* 0x0000000405067c20 */ /* 0x000fc80008400000 */
[----:B------:R-:W1:Y:S01]  /*76c0*/  LDC R21, c[0x0][0x148] ;  /* 0x00005200ff157b82 */ /* 0x000e620000000800 */
[-CC-:B----4-:R-:W-:Y:S02]  /*76d0*/  SHF.R.U64 R10, R13, R11.reuse, R0.reuse ;  /* 0x0000000b0d0a7219 */ /* 0x190fe40000001200 */
[----:B------:R-:W-:Y:S02]  /*76e0*/  SHF.R.U32.HI R3, RZ, R11, R0 ;  /* 0x0000000bff037219 */ /* 0x000fe40000011600 */
[----:B------:R2:W4:Y:S03]  /*76f0*/  F2I.U32.TRUNC.NTZ R0, R6 ;  /* 0x0000000600007305 */ /* 0x000526000020f000 */
[----:B------:R-:W1:Y:S01]  /*7700*/  LDC R14, c[0x0][0x648] ;  /* 0x00019200ff0e7b82 */ /* 0x000e620000000800 */
[-CC-:B---3--:R-:W-:Y:S02]  /*7710*/  SHF.R.U64 R15, R10, R8.reuse, R3.reuse ;  /* 0x000000080a0f7219 */ /* 0x188fe40000001203 */
[----:B------:R-:W-:-:S03]  /*7720*/  SHF.R.U32.HI R5, RZ, R8, R3 ;  /* 0x00000008ff057219 */ /* 0x000fc60000011603 */
[----:B------:R-:W-:Y:S02]  /*7730*/  IMAD.MOV.U32 R4, RZ, RZ, R15 ;  /* 0x000000ffff047224 */ /* 0x000fe400078e000f */
[----:B------:R-:W3:Y:S01]  /*7740*/  LDC R24, c[0x0][0x638] ;  /* 0x00018e00ff187b82 */ /* 0x000ee20000000800 */
[----:B0-----:R-:W-:-:S07]  /*7750*/  IMAD R25, R9, R7, R12 ;  /* 0x0000000709197224 */ /* 0x001fce00078e020c */
[----:B------:R-:W0:Y:S08]  /*7760*/  LDC R28, c[0x0][0x610] ;  /* 0x00018400ff1c7b82 */ /* 0x000e300000000800 */
[----:B------:R-:W0:Y:S01]  /*7770*/  LDC R29, c[0x0][0x600] ;  /* 0x00018000ff1d7b82 */ /* 0x000e220000000800 */
[----:B--2-4-:R-:W-:Y:S05]  /*7780*/  @!P0 BRA `(.L_x_155) ;  /* 0x0000000000288947 */ /* 0x014fea0003800000 */
[----:B------:R-:W2:Y:S02]  /*7790*/  LDC R4, c[0x0][0x64c] ;  /* 0x00019300ff047b82 */ /* 0x000ea40000000800 */
[----:B--2---:R-:W-:-:S05]  /*77a0*/  IADD3 R3, P0, R15, R4, RZ ;  /* 0x000000040f037210 */ /* 0x004fca0007f1e0ff */
        /* <DEDUP_REMOVED lines=8> */
.L_x_155:
[----:B------:R-:W-:Y:S02]  /*7830*/  ISETP.NE.AND P0, PT, R2, 0x1, PT ;  /* 0x000000010200780c */ /* 0x000fe40003f05270 */
[----:B-1----:R-:W-:Y:S01]  /*7840*/  SHF.R.U64 R3, R4, R14, R5 ;  /* 0x0000000e04037219 */ /* 0x002fe20000001205 */
[----:B------:R-:W-:Y:S01]  /*7850*/  IMAD.MOV R5, RZ, RZ, -R0 ;  /* 0x000000ffff057224 */ /* 0x000fe200078e0a00 */
[----:B------:R-:W-:Y:S02]  /*7860*/  LOP3.LUT R0, R10, R99, RZ, 0xc0, !PT ;  /* 0x000000630a007212 */ /* 0x000fe400078ec0ff */
[----:B------:R-:W-:Y:S01]  /*7870*/  LOP3.LUT R6, R13, R98, RZ, 0xc0, !PT ;  /* 0x000000620d067212 */ /* 0x000fe200078ec0ff */
[----:B------:R-:W-:Y:S02]  /*7880*/  IMAD.MOV R4, RZ, RZ, -R3 ;  /* 0x000000ffff047224 */ /* 0x000fe400078e0a03 */
[----:B------:R-:W-:Y:S02]  /*7890*/  IMAD R0, R91, R3, R0 ;  /* 0x000000035b007224 */ /* 0x000fe400078e0200 */
[----:B---3--:R-:W-:-:S02]  /*78a0*/  IMAD R3, R4, R24, R15 ;  /* 0x0000001804037224 */ /* 0x008fc400078e020f */
[----:B------:R-:W-:Y:S02]  /*78b0*/  @P0 IMAD R25, R21, R5, R20 ;  /* 0x0000000515190224 */ /* 0x000fe400078e0214 */
[----:B0-----:R-:W-:Y:S02]  /*78c0*/  IMAD R5, R3, R29, R6 ;  /* 0x0000001d03057224 */ /* 0x001fe400078e0206 */
[----:B------:R-:W-:Y:S02]  /*78d0*/  IMAD R0, R0, R28, R25 ;  /* 0x0000001c00007224 */ /* 0x000fe400078e0219 */
[----:B------:R-:W-:-:S03]  /*78e0*/  IMAD.MOV.U32 R4, RZ, RZ, 0x1 ;  /* 0x00000001ff047424 */ /* 0x000fc600078e00ff */
[----:B------:R-:W-:Y:S02]  /*78f0*/  SEL R101, R5, R0, !P0 ;  /* 0x0000000005657207 */ /* 0x000fe40004000000 */
[----:B------:R-:W-:Y:S02]  /*7900*/  PRMT R3, R4, 0x7610, R3 ;  /* 0x0000761004037816 */ /* 0x000fe40000000003 */
[----:B------:R-:W-:-:S07]  /*7910*/  SEL R0, R0, R5, !P0 ;  /* 0x0000000500007207 */ /* 0x000fce0004000000 */
.L_x_153:
[----:B------:R-:W-:Y:S01]  /*7920*/  UIADD3 UR42, UR43, UR42, URZ ;  /* 0x0000002a2b2a7290 */ /* 0x000fe2000fffe03f */
[----:B------:R-:W-:Y:S01]  /*7930*/  LOP3.LUT P0, RZ, R3, 0xff, RZ, 0xc0, !PT ;  /* 0x000000ff03ff7812 */ /* 0x000fe2000780c0ff */
[----:B------:R-:W-:Y:S02]  /*7940*/  IMAD.MOV.U32 R109, RZ, RZ, R0 ;  /* 0x000000ffff6d7224 */ /* 0x000fe400078e0000 */
[----:B------:R-:W-:Y:S02]  /*7950*/  USHF.R.U32.HI UR4, URZ, 0x1, UR42 ;  /* 0x000000013f047899 */ /* 0x000fe4000801162a */
[----:B------:R-:W-:Y:S02]  /*7960*/  UISETP.GT.U32.AND UP1, UPT, UR42, 0x1, UPT ;  /* 0x000000012a00788c */ /* 0x000fe4000bf24070 */
[----:B------:R-:W-:Y:S02]  /*7970*/  ULOP3.LUT UR4, UR4, 0x1, URZ, 0xc0, !UPT ;  /* 0x0000000104047892 */ /* 0x000fe4000f8ec03f */
[----:B------:R-:W-:-:S02]  /*7980*/  UISETP.LT.U32.AND UP1, UPT, UR43, 0x2, UP1 ;  /* 0x000000022b00788c */ /* 0x000fc40008f21070 */
[----:B------:R-:W-:Y:S02]  /*7990*/  UISETP.NE.U32.AND UP0, UPT, UR4, 0x1, UPT ;  /* 0x000000010400788c */ /* 0x000fe4000bf05070 */
[----:B------:R-:W-:Y:S02]  /*79a0*/  USEL UR5, URZ, 0x1, !UP1 ;  /* 0x000000013f057887 */ /* 0x000fe4000c800000 */
[----:B------:R-:W-:Y:S02]  /*79b0*/  UISETP.GT.U32.AND UP0, UPT, UR43, 0x1, !UP0 ;  /* 0x000000012b00788c */ /* 0x000fe4000c704070 */
[----:B------:R-:W-:Y:S02]  /*79c0*/  ULOP3.LUT UR42, UR42, 0x1, URZ, 0xc0, !UPT ;  /* 0x000000012a2a7892 */ /* 0x000fe4000f8ec03f */
[----:B------:R-:W-:-:S04]  /*79d0*/  USEL UR4, URZ, 0x1, !UP0 ;  /* 0x000000013f047887 */ /* 0x000fc8000c000000 */
[----:B------:R-:W-:Y:S01]  /*79e0*/  ULOP3.LUT UR40, UR4, UR40, UR5, 0x96, !UPT ;  /* 0x0000002804287292 */ /* 0x000fe2000f8e9605 */
[----:B------:R-:W-:Y:S11]  /*79f0*/  @P0 BRA `(.L_x_156) ;  /* 0xffffff9400f00947 */ /* 0x000ff6000383ffff */
[----:B------:R-:W-:Y:S05]  /*7a00*/  EXIT ;  /* 0x000000000000794d */ /* 0x000fea0003800000 */
.L_x_3:
        /* <DEDUP_REMOVED lines=26> */
.L_x_158:
[--C-:B------:R-:W-:Y:S01]  /*7bb0*/  SHF.R.U64 R14, R12, R20, R13.reuse ;  /* 0x000000140c0e7219 */ /* 0x100fe2000000120d */
[----:B------:R-:W0:Y:S01]  /*7bc0*/  LDC R24, c[0x0][0x618] ;  /* 0x00018600ff187b82 */ /* 0x000e220000000800 */
[----:B------:R-:W-:Y:S01]  /*7bd0*/  I2FP.F32.U32 R8, R6 ;  /* 0x0000000600087245 */ /* 0x000fe20000201000 */
[----:B------:R-:W-:Y:S01]  /*7be0*/  ULDC UR4, c[0x0][0x150] ;  /* 0x0000540000047ab9 */ /* 0x000fe20000000800 */
[----:B------:R-:W-:Y:S02]  /*7bf0*/  SHF.R.U32.HI R7, RZ, R20, R13 ;  /* 0x00000014ff077219 */ /* 0x000fe4000001160d */
[----:B------:R-:W-:Y:S01]  /*7c00*/  IADD3 R11, P0, RZ, -R14, RZ ;  /* 0x8000000eff0b7210 */ /* 0x000fe20007f1e0ff */
[----:B------:R-:W-:Y:S01]  /*7c10*/  FMUL R13, R8, UR4 ;  /* 0x00000004080d7c20 */ /* 0x000fe20008400000 */
[----:B------:R-:W-:Y:S01]  /*7c20*/  ULDC UR4, c[0x0][0x154] ;  /* 0x0000550000047ab9 */ /* 0x000fe20000000800 */
[----:B------:R-:W1:Y:S02]  /*7c30*/  LDC.64 R26, c[0x0][0x640] ;  /* 0x00019000ff1a7b82 */ /* 0x000e640000000a00 */
[----:B------:R-:W-:-:S02]  /*7c40*/  IMAD.X R7, RZ, RZ, ~R7, P0 ;  /* 0x000000ffff077224 */ /* 0x000fc400000e0e07 */
[----:B------:R-:W2:Y:S01]  /*7c50*/  F2I.U32.TRUNC.NTZ R13, R13 ;  /* 0x0000000d000d7305 */ /* 0x000ea2000020f000 */
[----:B------:R-:W-:-:S03]  /*7c60*/  IMAD.WIDE.U32 R8, R11, R22, R16 ;  /* 0x000000160b087225 */ /* 0x000fc600078e0010 */
[----:B------:R-:W3:Y:S01]  /*7c70*/  LDC R15, c[0x0][0x144] ;  /* 0x00005100ff0f7b82 */ /* 0x000ee20000000800 */
[----:B------:R-:W-:-:S04]  /*7c80*/  IMAD R10, R7, R22, RZ ;  /* 0x00000016070a7224 */ /* 0x000fc800078e02ff */
[----:B------:R-:W-:Y:S02]  /*7c90*/  IMAD R7, R11, R23, R10 ;  /* 0x000000170b077224 */ /* 0x000fe400078e020a */
[----:B------:R-:W-:Y:S01]  /*7ca0*/  IMAD.MOV.U32 R10, RZ, RZ, -0x1 ;  /* 0xffffffffff0a7424 */ /* 0x000fe200078e00ff */
[----:B------:R-:W4:Y:S01]  /*7cb0*/  LDC R20, c[0x0][0x608] ;  /* 0x00018200ff147b82 */ /* 0x000f220000000800 */
[----:B------:R-:W-:Y:S01]  /*7cc0*/  IMAD.IADD R7, R9, 0x1, R7 ;  /* 0x0000000109077824 */ /* 0x000fe200078e0207 */
[----:B------:R-:W-:-:S04]  /*7cd0*/  I2FP.F32.U32 R9, R3 ;  /* 0x0000000300097245 */ /* 0x000fc80000201000 */
[-C--:B0-----:R-:W-:Y:S01]  /*7ce0*/  SHF.R.U64 R12, R8, R24.reuse, R7 ;  /* 0x00000018080c7219 */ /* 0x081fe20000001207 */
[----:B--2---:R-:W-:Y:S01]  /*7cf0*/  IMAD.MOV R8, RZ, RZ, -R13 ;  /* 0x000000ffff087224 */ /* 0x004fe200078e0a0d */
[----:B------:R-:W0:Y:S01]  /*7d00*/  LDC R11, c[0x0][0x658] ;  /* 0x00019600ff0b7b82 */ /* 0x000e220000000800 */
[----:B-1----:R-:W-:Y:S01]  /*7d10*/  ISETP.NE.U32.AND P0, PT, R26, RZ, PT ;  /* 0x000000ff1a00720c */ /* 0x002fe20003f05070 */
[----:B------:R-:W-:Y:S01]  /*7d20*/  FMUL R9, R9, UR4 ;  /* 0x0000000409097c20 */ /* 0x000fe20008400000 */
[----:B------:R-:W-:Y:S02]  /*7d30*/  SHF.R.U32.HI R7, RZ, R24, R7 ;  /* 0x00000018ff077219 */ /* 0x000fe40000011607 */
[----:B------:R-:W-:-:S03]  /*7d40*/  ISETP.NE.AND.EX P0, PT, R27, RZ, PT, P0 ;  /* 0x000000ff1b00720c */ /* 0x000fc60003f05300 */
[----:B------:R-:W1:Y:S01]  /*7d50*/  LDC R22, c[0x0][0x148] ;  /* 0x00005200ff167b82 */ /* 0x000e620000000800 */
[----:B---3--:R-:W-:Y:S02]  /*7d60*/  IMAD R23, R15, R8, R6 ;  /* 0x000000080f177224 */ /* 0x008fe400078e0206 */
[----:B------:R-:W-:-:S05]  /*7d70*/  IMAD.MOV.U32 R8, RZ, RZ, 0x1 ;  /* 0x00000001ff087424 */ /* 0x000fca00078e00ff */
[----:B------:R-:W2:Y:S01]  /*7d80*/  LDC R21, c[0x0][0x600] ;  /* 0x00018000ff157b82 */ /* 0x000ea20000000800 */
[-CC-:B----4-:R-:W-:Y:S02]  /*7d90*/  SHF.R.U64 R15, R12, R20.reuse, R7.reuse ;  /* 0x000000140c0f7219 */ /* 0x190fe40000001207 */
[----:B------:R-:W-:Y:S02]  /*7da0*/  SHF.R.U32.HI R6, RZ, R20, R7 ;  /* 0x00000014ff067219 */ /* 0x000fe40000011607 */
[----:B------:R3:W4:Y:S03]  /*7db0*/  F2I.U32.TRUNC.NTZ R20, R9 ;  /* 0x0000000900147305 */ /* 0x000726000020f000 */
[----:B------:R-:W1:Y:S01]  /*7dc0*/  LDC R25, c[0x0][0x648] ;  /* 0x00019200ff197b82 */ /* 0x000e620000000800 */
[-C--:B0-----:R-:W-:Y:S02]  /*7dd0*/  SHF.R.U64 R19, R15, R11.reuse, R6 ;  /* 0x0000000b0f137219 */ /* 0x081fe40000001206 */
[----:B------:R-:W-:-:S02]  /*7de0*/  SHF.L.U32 R10, R10, R11, RZ ;  /* 0x0000000b0a0a7219 */ /* 0x000fc400000006ff */
[-C--:B------:R-:W-:Y:S01]  /*7df0*/  SHF.R.U32.HI R7, RZ, R11.reuse, R6 ;  /* 0x0000000bff077219 */ /* 0x080fe20000011606 */
[----:B------:R-:W-:Y:S01]  /*7e00*/  IMAD.MOV.U32 R6, RZ, RZ, R19 ;  /* 0x000000ffff067224 */ /* 0x000fe200078e0013 */
[----:B------:R-:W-:Y:S01]  /*7e10*/  SHF.L.U32 R24, R8, R11, RZ ;  /* 0x0000000b08187219 */ /* 0x000fe200000006ff */
[----:B------:R-:W0:Y:S01]  /*7e20*/  LDC R28, c[0x0][0x638] ;  /* 0x00018e00ff1c7b82 */ /* 0x000e220000000800 */
[----:B------:R-:W-:-:S07]  /*7e30*/  LOP3.LUT R30, RZ, R10, RZ, 0x33, !PT ;  /* 0x0000000aff1e7212 */ /* 0x000fce00078e33ff */
[----:B------:R-:W0:Y:S01]  /*7e40*/  LDC R29, c[0x0][0x610] ;  /* 0x00018400ff1d7b82 */ /* 0x000e220000000800 */
[----:B---34-:R-:W-:Y:S05]  /*7e50*/  @!P0 BRA `(.L_x_159) ;  /* 0x0000000000288947 */ /* 0x018fea0003800000 */
[----:B------:R-:W3:Y:S02]  /*7e60*/  LDC R6, c[0x0][0x64c] ;  /* 0x00019300ff067b82 */ /* 0x000ee40000000800 */
[----:B---3--:R-:W-:-:S05]  /*7e70*/  IADD3 R11, P0, R19, R6, RZ ;  /* 0x00000006130b7210 */ /* 0x008fca0007f1e0ff */
        /* <DEDUP_REMOVED lines=8> */
.L_x_159:
[----:B------:R-:W-:Y:S01]  /*7f00*/  ISETP.NE.AND P0, PT, R2, 0x1, PT ;  /* 0x000000010200780c */ /* 0x000fe20003f05270 */
[----:B--2---:R-:W-:Y:S01]  /*7f10*/  VIADD R9, R21, 0xffffffff ;  /* 0xffffffff15097836 */ /* 0x004fe20000000000 */
[----:B-1----:R-:W-:Y:S01]  /*7f20*/  SHF.R.U64 R7, R6, R25, R7 ;  /* 0x0000001906077219 */ /* 0x002fe20000001207 */
[----:B------:R-:W-:Y:S01]  /*7f30*/  IMAD.MOV R20, RZ, RZ, -R20 ;  /* 0x000000ffff147224 */ /* 0x000fe200078e0a14 */
[----:B------:R-:W-:Y:S02]  /*7f40*/  LOP3.LUT R6, R15, R30, RZ, 0xc0, !PT ;  /* 0x0000001e0f067212 */ /* 0x000fe400078ec0ff */
[----:B------:R-:W-:Y:S01]  /*7f50*/  LOP3.LUT R12, R12, R9, RZ, 0xc0, !PT ;  /* 0x000000090c0c7212 */ /* 0x000fe200078ec0ff */
[----:B------:R-:W-:Y:S02]  /*7f60*/  IMAD.MOV R8, RZ, RZ, -R7 ;  /* 0x000000ffff087224 */ /* 0x000fe400078e0a07 */
[----:B------:R-:W-:Y:S02]  /*7f70*/  IMAD R6, R24, R7, R6 ;  /* 0x0000000718067224 */ /* 0x000fe400078e0206 */
[----:B------:R-:W-:-:S02]  /*7f80*/  IMAD.MOV.U32 R9, RZ, RZ, 0x1 ;  /* 0x00000001ff097424 */ /* 0x000fc400078e00ff */
[----:B------:R-:W-:Y:S02]  /*7f90*/  @P0 IMAD R23, R22, R20, R3 ;  /* 0x0000001416170224 */ /* 0x000fe400078e0203 */
[----:B0-----:R-:W-:Y:S02]  /*7fa0*/  IMAD R3, R8, R28, R19 ;  /* 0x0000001c08037224 */ /* 0x001fe400078e0213 */
[----:B------:R-:W-:Y:S02]  /*7fb0*/  IMAD R13, R6, R29, R23 ;  /* 0x0000001d060d7224 */ /* 0x000fe400078e0217 */
[----:B------:R-:W-:Y:S02]  /*7fc0*/  IMAD R6, R3, R21, R12 ;  /* 0x0000001503067224 */ /* 0x000fe400078e020c */
[----:B------:R-:W-:-:S03]  /*7fd0*/  IMAD.MOV.U32 R8, RZ, RZ, R14 ;  /* 0x000000ffff087224 */ /* 0x000fc600078e000e */
[----:B------:R-:W-:Y:S02]  /*7fe0*/  SEL R20, R6, R13, !P0 ;  /* 0x0000000d06147207 */ /* 0x000fe40004000000 */
[----:B------:R-:W-:-:S07]  /*7ff0*/  SEL R13, R13, R6, !P0 ;  /* 0x000000060d0d7207 */ /* 0x000fce0004000000 */
.L_x_157:
[----:B------:R-:W-:-:S08]  /*8000*/  NOP ;  /* 0x0000000000007918 */ /* 0x000fd00000000000 */
[----:B------:R-:W0:-:S00]  /*8010*/  USETMAXREG.DEALLOC.CTAPOOL 0x28 ;  /* 0x00000028000079c8 */ /* 0x000e0000080e0500 */
[----:B0-----:R-:W-:-:S13]  /*8020*/  ISETP.NE.AND P0, PT, R0, RZ, PT ;  /* 0x000000ff0000720c */ /* 0x001fda0003f05270 */
[----:B------:R-:W-:Y:S05]  /*8030*/  @P0 EXIT ;  /* 0x000000000000094d */ /* 0x000fea0003800000 */
[----:B------:R-:W-:Y:S01]  /*8040*/  LOP3.LUT P0, RZ, R9, 0xff, RZ, 0xc0, !PT ;  /* 0x000000ff09ff7812 */ /* 0x000fe2000780c0ff */
[----:B------:R-:W-:Y:S02]  /*8050*/  IMAD.MOV.U32 R0, RZ, RZ, 0x1 ;  /* 0x00000001ff007424 */ /* 0x000fe400078e00ff */
[----:B------:R-:W-:-:S10]  /*8060*/  IMAD.MOV.U32 R3, RZ, RZ, RZ ;  /* 0x000000ffff037224 */ /* 0x000fd400078e00ff */
[----:B------:R-:W-:Y:S05]  /*8070*/  @!P0 BRA `(.L_x_160) ;  /* 0x0000000c004c8947 */ /* 0x000fea0003800000 */
[----:B------:R-:W0:Y:S01]  /*8080*/  LDC R0, c[0x0][0x28c] ;  /* 0x0000a300ff007b82 */ /* 0x000e220000000800 */
[----:B------:R-:W-:Y:S01]  /*8090*/  LOP3.LUT P0, RZ, R4, 0x1f, RZ, 0xc0, !PT ;  /* 0x0000001f04ff7812 */ /* 0x000fe2000780c0ff */
[----:B------:R-:W-:Y:S01]  /*80a0*/  ULDC UR5, c[0x0][0x658] ;  /* 0x0001960000057ab9 */ /* 0x000fe20000000800 */
[----:B------:R-:W-:Y:S01]  /*80b0*/  UMOV UR6, 0xffffffff ;  /* 0xffffffff00067882 */ /* 0x000fe20000000000 */
[----:B------:R-:W-:Y:S01]  /*80c0*/  BSSY B0, `(.L_x_160) ;  /* 0x00000ce000007945 */ /* 0x000fe20003800000 */
[----:B------:R-:W-:Y:S01]  /*80d0*/  USHF.L.U32 UR6, UR6, UR5, URZ ;  /* 0x0000000506067299 */ /* 0x000fe2000800063f */
[C---:B------:R-:W-:Y:S01]  /*80e0*/  ISETP.NE.AND P2, PT, R5.reuse, RZ, PT ;  /* 0x000000ff0500720c */ /* 0x040fe20003f45270 */
[----:B------:R-:W-:Y:S01]  /*80f0*/  IMAD.MOV.U32 R11, RZ, RZ, 0x1 ;  /* 0x00000001ff0b7424 */ /* 0x000fe200078e00ff */
[----:B------:R-:W-:Y:S01]  /*8100*/  ISETP.NE.OR P0, PT, R5, RZ, !P0 ;  /* 0x000000ff0500720c */ /* 0x000fe20004705670 */
[----:B------:R-:W-:Y:S01]  /*8110*/  ULDC UR4, c[0x0][0x600] ;  /* 0x0001800000047ab9 */ /* 0x000fe20000000800 */
[----:B------:R-:W-:Y:S01]  /*8120*/  LOP3.LUT R19, R18, 0x2, RZ, 0xfc, !PT ;  /* 0x0000000212137812 */ /* 0x000fe200078efcff */
[----:B------:R-:W-:Y:S01]  /*8130*/  UMOV UR7, 0x1 ;  /* 0x0000000100077882 */ /* 0x000fe20000000000 */
[----:B------:R-:W-:-:S02]  /*8140*/  UIADD3 UR4, UR4, -0x1, URZ ;  /* 0xffffffff04047890 */ /* 0x000fc4000fffe03f */
[----:B------:R-:W-:Y:S02]  /*8150*/  USHF.L.U32 UR5, UR7, UR5, URZ ;  /* 0x0000000507057299 */ /* 0x000fe4000800063f */
[----:B------:R-:W-:Y:S01]  /*8160*/  ULOP3.LUT UR13, URZ, UR6, URZ, 0x33, !UPT ;  /* 0x000000063f0d7292 */ /* 0x000fe2000f8e333f */
[----:B------:R-:W-:Y:S01]  /*8170*/  ULDC.64 UR22, c[0x0][0x198] ;  /* 0x0000660000167ab9 */ /* 0x000fe20000000a00 */
[----:B0-----:R-:W-:-:S05]  /*8180*/  VIADD R0, R0, 0x7f ;  /* 0x0000007f00007836 */ /* 0x001fca0000000000 */
[----:B------:R-:W-:-:S04]  /*8190*/  SHF.R.S32.HI R3, RZ, 0x1f, R0 ;  /* 0x0000001fff037819 */ /* 0x000fc80000011400 */
[----:B------:R-:W-:Y:S01]  /*81a0*/  LEA.HI R3, R3, R0, RZ, 0x7 ;  /* 0x0000000003037211 */ /* 0x000fe200078f38ff */
[----:B------:R-:W-:-:S03]  /*81b0*/  IMAD.MOV.U32 R0, RZ, RZ, 0x1 ;  /* 0x00000001ff007424 */ /* 0x000fc600078e00ff */
[----:B------:R-:W-:Y:S01]  /*81c0*/  SHF.R.S32.HI R12, RZ, 0x7, R3 ;  /* 0x00000007ff0c7819 */ /* 0x000fe20000011403 */
[----:B------:R-:W-:-:S04]  /*81d0*/  IMAD.MOV.U32 R3, RZ, RZ, RZ ;  /* 0x000000ffff037224 */ /* 0x000fc800078e00ff */
[----:B------:R-:W-:-:S07]  /*81e0*/  VIADD R10, R12, 0x1 ;  /* 0x000000010c0a7836 */ /* 0x000fce0000000000 */
.L_x_172:
[----:B------:R-:W-:-:S03]  /*81f0*/  UMOV UR6, 0xffffffff ;  /* 0xffffffff00067882 */ /* 0x000fc60000000000 */
[----:B------:R-:W-:Y:S05]  /*8200*/  BRA.DIV UR6, `(.L_x_161) ;  /* 0x0000000e068c7947 */ /* 0x000fea000b800000 */
[----:B------:R-:W-:-:S13]  /*8210*/  ELECT P6, URZ, PT ;  /* 0x00000000003f782f */ /* 0x000fda00038c0000 */
.L_x_181:
[----:B------:R-:W0:Y:S01]  /*8220*/  LDC R4, c[0x0][0x28c] ;  /* 0x0000a300ff047b82 */ /* 0x000e220000000800 */
[----:B------:R-:W-:Y:S01]  /*8230*/  BSSY B1, `(.L_x_162) ;  /* 0x0000043000017945 */ /* 0x000fe20003800000 */
[----:B0-----:R-:W-:-:S13]  /*8240*/  ISETP.LT.OR P6, PT, R4, 0x1, !P6 ;  /* 0x000000010400780c */ /* 0x001fda00077c1670 */
[----:B------:R-:W-:Y:S05]  /*8250*/  @P6 BRA `(.L_x_163) ;  /* 0x0000000400006947 */ /* 0x000fea0003800000 */
[----:B------:R-:W-:Y:S02]  /*8260*/  IMAD.SHL.U32 R13, R13, 0x100, RZ ;  /* 0x000001000d0d7824 */ /* 0x000fe400078e00ff */
[----:B------:R-:W-:Y:S02]  /*8270*/  IMAD.SHL.U32 R20, R20, 0x40, RZ ;  /* 0x0000004014147824 */ /* 0x000fe400078e00ff */
[----:B------:R-:W-:Y:S02]  /*8280*/  IMAD.MOV.U32 R21, RZ, RZ, RZ ;  /* 0x000000ffff157224 */ /* 0x000fe400078e00ff */
[----:B------:R-:W-:Y:S02]  /*8290*/  IMAD.MOV.U32 R4, RZ, RZ, R10 ;  /* 0x000000ffff047224 */ /* 0x000fe400078e000a */
[----:B------:R-:W-:Y:S02]  /*82a0*/  IMAD.MOV.U32 R5, RZ, RZ, R0 ;  /* 0x000000ffff057224 */ /* 0x000fe400078e0000 */
[----:B------:R-:W-:-:S07]  /*82b0*/  IMAD.MOV.U32 R6, RZ, RZ, R3 ;  /* 0x000000ffff067224 */ /* 0x000fce00078e0003 */
.L_x_167:
[----:B------:R-:W0:Y:S01]  /*82c0*/  S2R R14, SR_CgaCtaId ;  /* 0x00000000000e7919 */ /* 0x000e220000008800 */
[----:B------:R-:W-:Y:S01]  /*82d0*/  MOV R7, 0x400 ;  /* 0x0000040000077802 */ /* 0x000fe20000000f00 */
[----:B------:R-:W1:Y:S03]  /*82e0*/  @!P2 LDC R9, c[0x0][0x500] ;  /* 0x00014000ff09ab82 */ /* 0x000e660000000800 */
[----:B0-----:R-:W-:Y:S02]  /*82f0*/  LEA R15, R14, R7, 0x18 ;  /* 0x000000070e0f7211 */ /* 0x001fe400078ec0ff */
[----:B------:R-:W-:-:S03]  /*8300*/  SHF.L.U32 R7, R5, 0x1f, RZ ;  /* 0x0000001f05077819 */ /* 0x000fc600000006ff */
[----:B------:R-:W-:-:S04]  /*8310*/  IMAD R14, R6, 0x8, R15 ;  /* 0x00000008060e7824 */ /* 0x000fc800078e020f */
[----:B------:R-:W0:Y:S02]  /*8320*/  SYNCS.PHASECHK.TRANS64.TRYWAIT P1, [R14+URZ+0x10], R7 ;  /* 0x000010070e0075a7 */ /* 0x000e24000802017f */
[----:B01----:R-:W-:Y:S05]  /*8330*/  @!P1 BRA `(.L_x_164) ;  /* 0x0000000c00609947 */ /* 0x003fea0003800000 */
.L_x_182:
[----:B0-----:R-:W-:Y:S01]  /*8340*/  PRMT R7, R19, 0x9910, RZ ;  /* 0x0000991013077816 */ /* 0x001fe200000000ff */
[----:B------:R0:W-:Y:S03]  /*8350*/  @!P2 SYNCS.ARRIVE.TRANS64 RZ, [R14+URZ], R9 ;  /* 0x000000090effa9a7 */ /* 0x0001e6000800003f */
[----:B------:R-:W-:-:S13]  /*8360*/  ISETP.NE.AND P1, PT, R7, 0x2, PT ;  /* 0x000000020700780c */ /* 0x000fda0003f25270 */
[----:B0-----:R-:W-:Y:S05]  /*8370*/  @P1 BRA `(.L_x_165) ;  /* 0x0000000000041947 */ /* 0x001fea0003800000 */
[----:B------:R-:W-:Y:S01]  /*8380*/  BPT.TRAP 0x1 ;  /* 0x000000040000795c */ /* 0x000fe20000300000 */
.L_x_165:
[----:B------:R-:W-:Y:S05]  /*8390*/  @P0 BRA `(.L_x_166) ;  /* 0x0000000000040947 */ /* 0x000fea0003800000 */
[----:B------:R-:W-:Y:S01]  /*83a0*/  BPT.TRAP 0x1 ;  /* 0x000000040000795c */ /* 0x000fe20000300000 */
.L_x_166:
[C-C-:B------:R-:W-:Y:S01]  /*83b0*/  IMAD R7, R6.reuse, 0x10000, R15.reuse ;  /* 0x0001000006077824 */ /* 0x140fe200078e020f */
[----:B------:R-:W-:Y:S01]  /*83c0*/  R2UR UR34, R21 ;  /* 0x00000000152272ca */ /* 0x000fe200000e0000 */
[----:B------:R-:W-:Y:S01]  /*83d0*/  IMAD R15, R6, 0x4000, R15 ;  /* 0x00004000060f7824 */ /* 0x000fe200078e020f */
[----:B------:R-:W-:Y:S01]  /*83e0*/  R2UR UR33, R14 ;  /* 0x000000000e2172ca */ /* 0x000fe200000e0000 */
[----:B------:R-:W-:Y:S01]  /*83f0*/  VIADD R4, R4, 0xffffffff ;  /* 0xffffffff04047836 */ /* 0x000fe20000000000 */
[----:B------:R-:W-:Y:S01]  /*8400*/  R2UR UR24, R7 ;  /* 0x00000000071872ca */ /* 0x000fe200000e0000 */
[----:B------:R-:W-:Y:S01]  /*8410*/  UIADD3 UR6, UP0, UR22, 0xf0, URZ ;  /* 0x000000f016067890 */ /* 0x000fe2000ff1e03f */
[----:B------:R-:W-:Y:S01]  /*8420*/  R2UR UR8, R15 ;  /* 0x000000000f0872ca */ /* 0x000fe200000e0000 */
[----:B------:R-:W-:Y:S01]  /*8430*/  UIADD3 UR30, UP1, UR22, 0x1f0, URZ ;  /* 0x000001f0161e7890 */ /* 0x000fe2000ff3e03f */
[----:B------:R-:W-:Y:S01]  /*8440*/  R2UR UR36, R8 ;  /* 0x00000000082472ca */ /* 0x000fe200000e0000 */
[----:B------:R-:W-:Y:S01]  /*8450*/  UIADD3.X UR7, URZ, UR23, URZ, UP0, !UPT ;  /* 0x000000173f077290 */ /* 0x000fe200087fe43f */
[----:B------:R-:W-:Y:S01]  /*8460*/  R2UR UR35, R13 ;  /* 0x000000000d2372ca */ /* 0x000fe200000e0000 */
[----:B------:R-:W-:Y:S01]  /*8470*/  UIADD3.X UR31, URZ, UR23, URZ, UP1, !UPT ;  /* 0x000000173f1f7290 */ /* 0x000fe20008ffe43f */
[----:B------:R-:W-:Y:S01]  /*8480*/  R2UR UR19, R20 ;  /* 0x00000000141372ca */ /* 0x000fe200000e0000 */
[----:B------:R-:W-:Y:S01]  /*8490*/  UIADD3 UR26, UR34, 0x40, URZ ;  /* 0x00000040221a7890 */ /* 0x000fe2000fffe03f */
[----:B------:R-:W-:Y:S01]  /*84a0*/  ISETP.GT.AND P3, PT, R4, 0x1, PT ;  /* 0x000000010400780c */ /* 0x000fe20003f64270 */
[----:B------:R-:W-:Y:S01]  /*84b0*/  VIADD R6, R6, 0x1 ;  /* 0x0000000106067836 */ /* 0x000fe20000000000 */
[----:B------:R-:W-:Y:S01]  /*84c0*/  UMOV UR14, 0x0 ;  /* 0x00000000000e7882 */ /* 0x000fe20000000000 */
[----:B------:R-:W-:Y:S01]  /*84d0*/  UIADD3 UR32, UR24, 0x100, URZ ;  /* 0x0000010018207890 */ /* 0x000fe2000fffe03f */
[----:B------:R-:W-:Y:S01]  /*84e0*/  VIADD R21, R21, 0x80 ;  /* 0x0000008015157836 */ /* 0x000fe20000000000 */
[----:B------:R-:W-:Y:S01]  /*84f0*/  UIADD3 UR24, UR24, 0x8100, URZ ;  /* 0x0000810018187890 */ /* 0x000fe2000fffe03f */
[----:B------:R-:W-:Y:S01]  /*8500*/  ISETP.NE.AND P1, PT, R6, 0x2, PT ;  /* 0x000000020600780c */ /* 0x000fe20003f25270 */
[----:B------:R-:W-:-:S02]  /*8510*/  UIADD3 UR16, UR8, 0x20100, URZ ;  /* 0x0002010008107890 */ /* 0x000fc4000fffe03f */
[----:B------:R-:W-:Y:S01]  /*8520*/  UIADD3 UR8, UR8, 0x22100, URZ ;  /* 0x0002210008087890 */ /* 0x000fe2000fffe03f */
[----:B------:R-:W-:Y:S01]  /*8530*/  SEL R14, RZ, 0x1, P1 ;  /* 0x00000001ff0e7807 */ /* 0x000fe20000800000 */
[----:B------:R-:W-:Y:S01]  /*8540*/  UMOV UR15, 0x10000000 ;  /* 0x10000000000f7882 */ /* 0x000fe20000000000 */
[----:B------:R-:W-:Y:S01]  /*8550*/  UMOV UR25, UR33 ;  /* 0x0000002100197c82 */ /* 0x000fe20008000000 */
[----:B------:R-:W-:Y:S01]  /*8560*/  UMOV UR28, UR36 ;  /* 0x00000024001c7c82 */ /* 0x000fe20008000000 */
[----:B------:R-:W-:Y:S01]  /*8570*/  UMOV UR27, UR35 ;  /* 0x00000023001b7c82 */ /* 0x000fe20008000000 */
[----:B------:R-:W-:Y:S01]  /*8580*/  UMOV UR17, UR33 ;  /* 0x0000002100117c82 */ /* 0x000fe20008000000 */
[----:B------:R-:W-:Y:S01]  /*8590*/  UMOV UR18, UR34 ;  /* 0x0000002200127c82 */ /* 0x000fe20008000000 */
[----:B------:R-:W-:Y:S01]  /*85a0*/  UMOV UR20, UR36 ;  /* 0x0000002400147c82 */ /* 0x000fe20008000000 */
[----:B------:R0:W-:Y:S01]  /*85b0*/  UTMALDG.3D [UR32], [UR6], desc[UR14] ;  /* 0x00000e20060075b4 */ /* 0x0001e20008011000 */
[----:B------:R-:W-:Y:S01]  /*85c0*/  UMOV UR9, UR33 ;  /* 0x0000002100097c82 */ /* 0x000fe20008000000 */
[----:B------:R-:W-:Y:S01]  /*85d0*/  UMOV UR11, UR19 ;  /* 0x00000013000b7c82 */ /* 0x000fe20008000000 */
[----:B------:R-:W-:Y:S01]  /*85e0*/  UMOV UR12, UR36 ;  /* 0x00000024000c7c82 */ /* 0x000fe20008000000 */
[----:B------:R-:W-:Y:S01]  /*85f0*/  UMOV UR10, UR26 ;  /* 0x0000001a000a7c82 */ /* 0x000fe20008000000 */
[----:B------:R-:W-:-:S02]  /*8600*/  LOP3.LUT R5, R5, R14, RZ, 0x3c, !PT ;  /* 0x0000000e05057212 */ /* 0x000fc400078e3cff */
[----:B------:R-:W-:Y:S01]  /*8610*/  SEL R6, R6, RZ, P1 ;  /* 0x000000ff06067207 */ /* 0x000fe20000800000 */
[----:B------:R0:W-:Y:S01]  /*8620*/  UTMALDG.3D [UR24], [UR6], desc[UR14] ;  /* 0x00000e18060075b4 */ /* 0x0001e20008011000 */
[----:B------:R0:W-:Y:S01]  /*8630*/  UTMALDG.3D [UR16], [UR30], desc[UR14] ;  /* 0x00000e101e0075b4 */ /* 0x0001e20008011000 */
[----:B------:R0:W-:Y:S02]  /*8640*/  UTMALDG.3D [UR8], [UR30], desc[UR14] ;  /* 0x00000e081e0075b4 */ /* 0x0001e40008011000 */
[----:B0-----:R-:W-:Y:S05]  /*8650*/  @P3 BRA `(.L_x_167) ;  /* 0xfffffffc00183947 */ /* 0x001fea000383ffff */
.L_x_163:
[----:B------:R-:W-:Y:S05]  /*8660*/  BSYNC B1 ;  /* 0x0000000000017941 */ /* 0x000fea0003800000 */
.L_x_162:
[----:B------:R-:W-:Y:S01]  /*8670*/  LOP3.LUT P3, RZ, R11, 0xff, RZ, 0xc0, !PT ;  /* 0x000000ff0bff7812 */ /* 0x000fe2000786c0ff */
[----:B------:R-:W-:Y:S01]  /*8680*/  IMAD.IADD R3, R12, 0x1, R3 ;  /* 0x000000010c037824 */ /* 0x000fe200078e0203 */
[----:B------:R-:W-:Y:S01]  /*8690*/  IADD3 R16, P4, R16, UR38, RZ ;  /* 0x0000002610107c10 */ /* 0x000fe2000ff9e0ff */
[----:B------:R-:W-:Y:S01]  /*86a0*/  ULDC.64 UR6, c[0x0][0x650] ;  /* 0x0001940000067ab9 */ /* 0x000fe20000000a00 */
[----:B------:R-:W-:Y:S01]  /*86b0*/  BSSY B1, `(.L_x_168) ;  /* 0x000006c000017945 */ /* 0x000fe20003800000 */
[----:B------:R-:W-:Y:S01]  /*86c0*/  IMAD.MOV.U32 R13, RZ, RZ, -0x1 ;  /* 0xffffffffff0d7424 */ /* 0x000fe200078e00ff */
[----:B------:R-:W-:Y:S01]  /*86d0*/  ISETP.GT.U32.AND P1, PT, R3, 0x1, PT ;  /* 0x000000010300780c */ /* 0x000fe20003f24070 */
[----:B------:R-:W-:Y:S01]  /*86e0*/  IMAD.MOV.U32 R20, RZ, RZ, -0x1 ;  /* 0xffffffffff147424 */ /* 0x000fe200078e00ff */
[----:B------:R-:W-:Y:S01]  /*86f0*/  SHF.R.U32.HI R4, RZ, 0x1, R3 ;  /* 0x00000001ff047819 */ /* 0x000fe20000011603 */
[----:B------:R-:W-:Y:S01]  /*8700*/  IMAD.MOV.U32 R8, RZ, RZ, -0x1 ;  /* 0xffffffffff087424 */ /* 0x000fe200078e00ff */
[----:B------:R-:W-:-:S02]  /*8710*/  ISETP.LT.U32.AND P1, PT, R12, 0x2, P1 ;  /* 0x000000020c00780c */ /* 0x000fc40000f21070 */
[----:B------:R-:W-:Y:S01]  /*8720*/  IADD3.X R17, R17, UR41, RZ, P4, !PT ;  /* 0x0000002911117c10 */ /* 0x000fe2000a7fe4ff */
[----:B------:R-:W0:Y:S01]  /*8730*/  @P3 S2R R6, SR_CgaCtaId ;  /* 0x0000000000063919 */ /* 0x000e220000008800 */
[----:B------:R-:W-:Y:S02]  /*8740*/  @P3 MOV R5, 0x400 ;  /* 0x0000040000053802 */ /* 0x000fe40000000f00 */
[----:B------:R-:W-:Y:S02]  /*8750*/  ISETP.GE.U32.AND P4, PT, R16, UR6, PT ;  /* 0x0000000610007c0c */ /* 0x000fe4000bf86070 */
[----:B------:R-:W-:Y:S02]  /*8760*/  LOP3.LUT R4, R4, 0x1, RZ, 0xc0, !PT ;  /* 0x0000000104047812 */ /* 0x000fe400078ec0ff */
[----:B------:R-:W-:Y:S02]  /*8770*/  LOP3.LUT R3, R3, 0x1, RZ, 0xc0, !PT ;  /* 0x0000000103037812 */ /* 0x000fe400078ec0ff */
[----:B------:R-:W-:-:S02]  /*8780*/  PRMT R11, RZ, 0x7610, R11 ;  /* 0x00007610ff0b7816 */ /* 0x000fc4000000000b */
[----:B0-----:R-:W-:-:S04]  /*8790*/  @P3 LEA R5, R6, R5, 0x18 ;  /* 0x0000000506053211 */ /* 0x001fc800078ec0ff */
[----:B------:R0:W-:Y:S01]  /*87a0*/  @P3 SYNCS.ARRIVE.TRANS64.A1T0 RZ, [R5+URZ+0x38], RZ ;  /* 0x000038ff05ff39a7 */ /* 0x0001e2000810003f */
[----:B------:R-:W-:-:S04]  /*87b0*/  ISETP.NE.U32.AND P3, PT, R4, 0x1, PT ;  /* 0x000000010400780c */ /* 0x000fc80003f65070 */
[----:B------:R-:W-:Y:S02]  /*87c0*/  ISETP.GT.U32.AND P3, PT, R12, 0x1, !P3 ;  /* 0x000000010c00780c */ /* 0x000fe40005f64070 */
[----:B0-----:R-:W-:Y:S02]  /*87d0*/  SEL R5, RZ, 0x1, !P1 ;  /* 0x00000001ff057807 */ /* 0x001fe40004800000 */
[----:B------:R-:W-:Y:S02]  /*87e0*/  ISETP.GE.U32.AND.EX P1, PT, R17, UR7, PT, P4 ;  /* 0x0000000711007c0c */ /* 0x000fe4000bf26140 */
[----:B------:R-:W-:-:S04]  /*87f0*/  SEL R4, RZ, 0x1, !P3 ;  /* 0x00000001ff047807 */ /* 0x000fc80005800000 */
[----:B------:R-:W-:Y:S02]  /*8800*/  LOP3.LUT R0, R4, R0, R5, 0x96, !PT ;  /* 0x0000000004007212 */ /* 0x000fe400078e9605 */
[----:B------:R-:W-:-:S05]  /*8810*/  PRMT R4, RZ, 0x7610, R4 ;  /* 0x00007610ff047816 */ /* 0x000fca0000000004 */
[----:B------:R-:W-:Y:S05]  /*8820*/  @P1 BRA `(.L_x_169) ;  /* 0x0000000400501947 */ /* 0x000fea0003800000 */
[----:B------:R-:W-:Y:S01]  /*8830*/  ULDC.64 UR6, c[0x0][0x628] ;  /* 0x00018a0000067ab9 */ /* 0x000fe20000000a00 */
[----:B------:R-:W0:Y:S01]  /*8840*/  S2R R14, SR_CTAID.X ;  /* 0x00000000000e7919 */ /* 0x000e220000002500 */
[----:B------:R-:W-:Y:S01]  /*8850*/  ISETP.NE.U32.AND P1, PT, RZ, UR6, PT ;  /* 0x00000006ff007c0c */ /* 0x000fe2000bf25070 */
[----:B------:R-:W-:Y:S01]  /*8860*/  ULDC UR9, c[0x0][0x630] ;  /* 0x00018c0000097ab9 */ /* 0x000fe20000000800 */
[----:B------:R-:W-:Y:S01]  /*8870*/  IMAD.MOV.U32 R4, RZ, RZ, R16 ;  /* 0x000000ffff047224 */ /* 0x000fe200078e0010 */
[----:B------:R-:W1:Y:S01]  /*8880*/  S2R R13, SR_CTAID.Y ;  /* 0x00000000000d7919 */ /* 0x000e620000002600 */
[----:B------:R-:W-:Y:S01]  /*8890*/  ISETP.NE.AND.EX P1, PT, RZ, UR7, PT, P1 ;  /* 0x00000007ff007c0c */ /* 0x000fe2000bf25310 */
[----:B------:R-:W-:-:S12]  /*88a0*/  IMAD.MOV.U32 R5, RZ, RZ, R17 ;  /* 0x000000ffff057224 */ /* 0x000fd800078e0011 */
[----:B------:R-:W-:Y:S05]  /*88b0*/  @!P1 BRA `(.L_x_170) ;  /* 0x0000000000289947 */ /* 0x000fea0003800000 */
[----:B------:R-:W-:Y:S02]  /*88c0*/  ULDC UR8, c[0x0][0x634] ;  /* 0x00018d0000087ab9 */ /* 0x000fe40000000800 */
[----:B------:R-:W-:-:S05]  /*88d0*/  IADD3 R9, P1, R16, UR8, RZ ;  /* 0x0000000810097c10 */ /* 0x000fca000ff3e0ff */
[----:B------:R-:W-:-:S04]  /*88e0*/  IMAD.X R15, RZ, RZ, R17, P1 ;  /* 0x000000ffff0f7224 */ /* 0x000fc800008e0611 */
[----:B------:R-:W-:-:S04]  /*88f0*/  IMAD.WIDE.U32 R6, R15, UR6, RZ ;  /* 0x000000060f067c25 */ /* 0x000fc8000f8e00ff */
[----:B------:R-:W-:-:S04]  /*8900*/  IMAD.WIDE.U32 R6, P1, R9, UR7, R6 ;  /* 0x0000000709067c25 */ /* 0x000fc8000f820006 */
[----:B------:R-:W-:-:S04]  /*8910*/  IMAD.WIDE.U32 R8, R9, UR6, RZ ;  /* 0x0000000609087c25 */ /* 0x000fc8000f8e00ff */
[----:B------:R-:W-:Y:S01]  /*8920*/  IMAD.X R5, RZ, RZ, RZ, P1 ;  /* 0x000000ffff057224 */ /* 0x000fe200008e06ff */
[----:B------:R-:W-:Y:S01]  /*8930*/  IADD3 RZ, P1, R9, R6, RZ ;  /* 0x0000000609ff7210 */ /* 0x000fe20007f3e0ff */
[----:B------:R-:W-:-:S04]  /*8940*/  IMAD.MOV.U32 R4, RZ, RZ, R7 ;  /* 0x000000ffff047224 */ /* 0x000fc800078e0007 */
[----:B------:R-:W-:-:S08]  /*8950*/  IMAD.WIDE.U32.X R4, R15, UR7, R4, P1 ;  /* 0x000000070f047c25 */ /* 0x000fd000088e0404 */
.L_x_170:
[--C-:B------:R-:W-:Y:S01]  /*8960*/  SHF.R.U64 R8, R4, UR9, R5.reuse ;  /* 0x0000000904087c19 */ /* 0x100fe20008001205 */
[----:B------:R-:W-:Y:S01]  /*8970*/  ULDC.64 UR6, c[0x0][0x620] ;  /* 0x0001880000067ab9 */ /* 0x000fe20000000a00 */
[----:B------:R-:W-:Y:S01]  /*8980*/  SHF.R.U32.HI R4, RZ, UR9, R5 ;  /* 0x00000009ff047c19 */ /* 0x000fe20008011605 */
[----:B------:R-:W2:Y:S01]  /*8990*/  LDC R25, c[0x0][0x144] ;  /* 0x00005100ff197b82 */ /* 0x000ea20000000800 */
[----:B------:R-:W-:Y:S01]  /*89a0*/  IADD3 R7, P1, RZ, -R8, RZ ;  /* 0x80000008ff077210 */ /* 0x000fe20007f3e0ff */
[----:B------:R-:W-:Y:S01]  /*89b0*/  ULDC.64 UR10, c[0x0][0x640] ;  /* 0x00019000000a7ab9 */ /* 0x000fe20000000a00 */
[----:B0-----:R-:W-:Y:S01]  /*89c0*/  I2FP.F32.U32 R9, R14 ;  /* 0x0000000e00097245 */ /* 0x001fe20000201000 */
[----:B------:R-:W-:Y:S02]  /*89d0*/  ULDC UR8, c[0x0][0x608] ;  /* 0x0001820000087ab9 */ /* 0x000fe40000000800 */
[----:B------:R-:W-:Y:S01]  /*89e0*/  IMAD.X R4, RZ, RZ, ~R4, P1 ;  /* 0x000000ffff047224 */ /* 0x000fe200008e0e04 */
[----:B------:R-:W-:Y:S01]  /*89f0*/  ISETP.NE.U32.AND P1, PT, RZ, UR10, PT ;  /* 0x0000000aff007c0c */ /* 0x000fe2000bf25070 */
[----:B------:R-:W0:Y:S02]  /*8a00*/  LDC R20, c[0x0][0x148] ;  /* 0x00005200ff147b82 */ /* 0x000e240000000800 */
[----:B------:R-:W-:Y:S01]  /*8a10*/  IMAD R6, R4, UR6, RZ ;  /* 0x0000000604067c24 */ /* 0x000fe2000f8e02ff */
[----:B------:R-:W-:Y:S01]  /*8a20*/  ISETP.NE.AND.EX P1, PT, RZ, UR11, PT, P1 ;  /* 0x0000000bff007c0c */ /* 0x000fe2000bf25310 */
[----:B------:R-:W-:Y:S01]  /*8a30*/  IMAD.WIDE.U32 R4, R7, UR6, R16 ;  /* 0x0000000607047c25 */ /* 0x000fe2000f8e0010 */
[----:B------:R-:W-:-:S03]  /*8a40*/  ULDC UR6, c[0x0][0x150] ;  /* 0x0000540000067ab9 */ /* 0x000fc60000000800 */
[----:B------:R-:W-:Y:S02]  /*8a50*/  IMAD R7, R7, UR7, R6 ;  /* 0x0000000707077c24 */ /* 0x000fe4000f8e0206 */
[----:B------:R-:W-:Y:S01]  /*8a60*/  FMUL R6, R9, UR6 ;  /* 0x0000000609067c20 */ /* 0x000fe20008400000 */
[----:B------:R-:W-:Y:S01]  /*8a70*/  ULDC UR6, c[0x0][0x618] ;  /* 0x0001860000067ab9 */ /* 0x000fe20000000800 */
[----:B------:R-:W-:Y:S01]  /*8a80*/  ULDC UR7, c[0x0][0x154] ;  /* 0x0000550000077ab9 */ /* 0x000fe20000000800 */
[----:B------:R-:W-:-:S03]  /*8a90*/  IMAD.IADD R5, R5, 0x1, R7 ;  /* 0x0000000105057824 */ /* 0x000fc600078e0207 */
[----:B------:R-:W3:Y:S02]  /*8aa0*/  F2I.U32.TRUNC.NTZ R6, R6 ;  /* 0x0000000600067305 */ /* 0x000ee4000020f000 */
[----:B------:R-:W-:Y:S02]  /*8ab0*/  SHF.R.U64 R9, R4, UR6, R5 ;  /* 0x0000000604097c19 */ /* 0x000fe40008001205 */
[----:B-1----:R-:W-:-:S05]  /*8ac0*/  I2FP.F32.U32 R4, R13 ;  /* 0x0000000d00047245 */ /* 0x002fca0000201000 */
[----:B------:R-:W-:Y:S01]  /*8ad0*/  FMUL R22, R4, UR7 ;  /* 0x0000000704167c20 */ /* 0x000fe20008400000 */
[----:B------:R-:W-:Y:S01]  /*8ae0*/  SHF.R.U32.HI R4, RZ, UR6, R5 ;  /* 0x00000006ff047c19 */ /* 0x000fe20008011605 */
[----:B------:R-:W-:-:S03]  /*8af0*/  ULDC UR6, c[0x0][0x658] ;  /* 0x0001960000067ab9 */ /* 0x000fc60000000800 */
[--C-:B------:R-:W-:Y:S01]  /*8b00*/  SHF.R.U64 R21, R9, UR8, R4.reuse ;  /* 0x0000000809157c19 */ /* 0x100fe20008001204 */
[----:B------:R-:W1:Y:S01]  /*8b10*/  F2I.U32.TRUNC.NTZ R22, R22 ;  /* 0x0000001600167305 */ /* 0x000e62000020f000 */
[----:B------:R-:W-:Y:S01]  /*8b20*/  SHF.R.U32.HI R4, RZ, UR8, R4 ;  /* 0x00000008ff047c19 */ /* 0x000fe20008011604 */
[----:B---3--:R-:W-:-:S03]  /*8b30*/  IMAD.MOV R6, RZ, RZ, -R6 ;  /* 0x000000ffff067224 */ /* 0x008fc600078e0a06 */
[----:B------:R-:W-:Y:S01]  /*8b40*/  SHF.R.U64 R15, R21, UR6, R4 ;  /* 0x00000006150f7c19 */ /* 0x000fe20008001204 */
[----:B--2---:R-:W-:Y:S01]  /*8b50*/  IMAD R14, R25, R6, R14 ;  /* 0x00000006190e7224 */ /* 0x004fe200078e020e */
[----:B------:R-:W-:-:S03]  /*8b60*/  SHF.R.U32.HI R23, RZ, UR6, R4 ;  /* 0x00000006ff177c19 */ /* 0x000fc60008011604 */
[----:B------:R-:W-:Y:S02]  /*8b70*/  IMAD.MOV.U32 R4, RZ, RZ, R15 ;  /* 0x000000ffff047224 */ /* 0x000fe400078e000f */
[----:B------:R-:W-:Y:S01]  /*8b80*/  IMAD.MOV.U32 R5, RZ, RZ, R23 ;  /* 0x000000ffff057224 */ /* 0x000fe200078e0017 */
[----:B-1----:R-:W-:Y:S06]  /*8b90*/  @!P1 BRA `(.L_x_171) ;  /* 0x0000000000289947 */ /* 0x002fec0003800000 */
[----:B------:R-:W-:Y:S02]  /*8ba0*/  ULDC UR6, c[0x0][0x64c] ;  /* 0x0001930000067ab9 */ /* 0x000fe40000000800 */
[----:B------:R-:W-:-:S05]  /*8bb0*/  IADD3 R5, P1, R15, UR6, RZ ;  /* 0x000000060f057c10 */ /* 0x000fca000ff3e0ff */
[----:B------:R-:W-:-:S04]  /*8bc0*/  IMAD.X R23, RZ, RZ, R23, P1 ;  /* 0x000000ffff177224 */ /* 0x000fc800008e0617 */
[----:B------:R-:W-:-:S04]  /*8bd0*/  IMAD.WIDE.U32 R6, R23, UR10, RZ ;  /* 0x0000000a17067c25 */ /* 0x000fc8000f8e00ff */
[----:B------:R-:W-:-:S04]  /*8be0*/  IMAD.WIDE.U32 R6, P1, R5, UR11, R6 ;  /* 0x0000000b05067c25 */ /* 0x000fc8000f820006 */
[----:B------:R-:W-:-:S04]  /*8bf0*/  IMAD.WIDE.U32 R4, R5, UR10, RZ ;  /* 0x0000000a05047c25 */ /* 0x000fc8000f8e00ff */
[----:B------:R-:W-:Y:S01]  /*8c00*/  IMAD.MOV.U32 R4, RZ, RZ, R7 ;  /* 0x000000ffff047224 */ /* 0x000fe200078e0007 */
[----:B------:R-:W-:Y:S01]  /*8c10*/  IADD3 RZ, P3, R5, R6, RZ ;  /* 0x0000000605ff7210 */ /* 0x000fe20007f7e0ff */
[----:B------:R-:W-:-:S04]  /*8c20*/  IMAD.X R5, RZ, RZ, RZ, P1 ;  /* 0x000000ffff057224 */ /* 0x000fc800008e06ff */
[----:B------:R-:W-:-:S08]  /*8c30*/  IMAD.WIDE.U32.X R4, R23, UR11, R4, P3 ;  /* 0x0000000b17047c25 */ /* 0x000fd000098e0404 */
.L_x_171:
[----:B------:R-:W-:Y:S01]  /*8c40*/  ISETP.NE.AND P1, PT, R2, 0x1, PT ;  /* 0x000000010200780c */ /* 0x000fe20003f25270 */
[----:B------:R-:W-:Y:S01]  /*8c50*/  ULDC UR6, c[0x0][0x648] ;  /* 0x0001920000067ab9 */ /* 0x000fe20000000800 */
[----:B------:R-:W-:Y:S01]  /*8c60*/  LOP3.LUT R21, R21, UR13, RZ, 0xc0, !PT ;  /* 0x0000000d15157c12 */ /* 0x000fe2000f8ec0ff */
[----:B------:R-:W-:Y:S01]  /*8c70*/  IMAD.MOV R22, RZ, RZ, -R22 ;  /* 0x000000ffff167224 */ /* 0x000fe200078e0a16 */
[----:B------:R-:W-:Y:S01]  /*8c80*/  SHF.R.U64 R4, R4, UR6, R5 ;  /* 0x0000000604047c19 */ /* 0x000fe20008001205 */
[----:B------:R-:W-:Y:S01]  /*8c90*/  ULDC UR6, c[0x0][0x638] ;  /* 0x00018e0000067ab9 */ /* 0x000fe20000000800 */
[----:B------:R-:W-:Y:S01]  /*8ca0*/  ULDC UR7, c[0x0][0x610] ;  /* 0x0001840000077ab9 */ /* 0x000fe20000000800 */
[----:B------:R-:W-:Y:S02]  /*8cb0*/  IMAD.MOV.U32 R5, RZ, RZ, 0x1 ;  /* 0x00000001ff057424 */ /* 0x000fe400078e00ff */
[----:B------:R-:W-:Y:S02]  /*8cc0*/  IMAD.MOV R6, RZ, RZ, -R4 ;  /* 0x000000ffff067224 */ /* 0x000fe400078e0a04 */
[----:B------:R-:W-:Y:S01]  /*8cd0*/  IMAD R21, R4, UR5, R21 ;  /* 0x0000000504157c24 */ /* 0x000fe2000f8e0215 */
[----:B------:R-:W-:Y:S01]  /*8ce0*/  LOP3.LUT R4, R9, UR4, RZ, 0xc0, !PT ;  /* 0x0000000409047c12 */ /* 0x000fe2000f8ec0ff */
[----:B0-----:R-:W-:-:S02]  /*8cf0*/  @P1 IMAD R14, R20, R22, R13 ;  /* 0x00000016140e1224 */ /* 0x001fc400078e020d */
[----:B------:R-:W-:Y:S01]  /*8d00*/  IMAD R15, R6, UR6, R15 ;  /* 0x00000006060f7c24 */ /* 0x000fe2000f8e020f */
[----:B------:R-:W-:Y:S01]  /*8d10*/  ULDC UR6, c[0x0][0x600] ;  /* 0x0001800000067ab9 */ /* 0x000fe20000000800 */
[----:B------:R-:W-:Y:S02]  /*8d20*/  IMAD R14, R21, UR7, R14 ;  /* 0x00000007150e7c24 */ /* 0x000fe4000f8e020e */
[--C-:B------:R-:W-:Y:S01]  /*8d30*/  IMAD R15, R15, UR6, R4.reuse ;  /* 0x000000060f0f7c24 */ /* 0x100fe2000f8e0204 */
[----:B------:R-:W-:-:S04]  /*8d40*/  PRMT R4, R5, 0x7610, R4 ;  /* 0x0000761005047816 */ /* 0x000fc80000000004 */
[----:B------:R-:W-:Y:S02]  /*8d50*/  SEL R20, R15, R14, !P1 ;  /* 0x0000000e0f147207 */ /* 0x000fe40004800000 */
[----:B------:R-:W-:-:S07]  /*8d60*/  SEL R13, R14, R15, !P1 ;  /* 0x0000000f0e0d7207 */ /* 0x000fce0004800000 */
.L_x_169:
[----:B------:R-:W-:Y:S05]  /*8d70*/  BSYNC B1 ;  /* 0x0000000000017941 */ /* 0x000fea0003800000 */
.L_x_168:
[----:B------:R-:W-:-:S13]  /*8d80*/  LOP3.LUT P1, RZ, R4, 0xff, RZ, 0xc0, !PT ;  /* 0x000000ff04ff7812 */ /* 0x000fda000782c0ff */
[----:B------:R-:W-:Y:S05]  /*8d90*/  @P1 BRA `(.L_x_172) ;  /* 0xfffffff400141947 */ /* 0x000fea000383ffff */
[----:B------:R-:W-:Y:S05]  /*8da0*/  BSYNC B0 ;  /* 0x0000000000007941 */ /* 0x000fea0003800000 */
.L_x_160:
[----:B------:R-:W-:-:S03]  /*8db0*/  UMOV UR6, 0xffffffff ;  /* 0xffffffff00067882 */ /* 0x000fc60000000000 */
[----:B------:R-:W-:Y:S05]  /*8dc0*/  BRA.DIV UR6, `(.L_x_173) ;  /* 0x0000000206d07947 */ /* 0x000fea000b800000 */
[----:B------:R-:W-:-:S13]  /*8dd0*/  ELECT P6, URZ, PT ;  /* 0x00000000003f782f */ /* 0x000fda00038c0000 */
.L_x_185:
[----:B------:R-:W-:Y:S04]  /*8de0*/  BSSY B0, `(.L_x_174) ;  /* 0x0000019000007945 */ /* 0x000fe80003800000 */
[----:B------:R-:W-:Y:S05]  /*8df0*/  @!P6 BRA `(.L_x_175) ;  /* 0x00000000005ce947 */ /* 0x000fea0003800000 */
[----:B------:R-:W-:-:S04]  /*8e00*/  LOP3.LUT R18, R18, 0x2, RZ, 0xfc, !PT ;  /* 0x0000000212127812 */ /* 0x000fc800078efcff */
[----:B------:R-:W-:-:S13]  /*8e10*/  ISETP.NE.AND P0, PT, R18, 0x3, PT ;  /* 0x000000031200780c */ /* 0x000fda0003f05270 */
[----:B------:R-:W-:Y:S05]  /*8e20*/  @!P0 BRA `(.L_x_176) ;  /* 0x0000000000048947 */ /* 0x000fea0003800000 */
[----:B------:R-:W-:Y:S01]  /*8e30*/  BPT.TRAP 0x1 ;  /* 0x000000040000795c */ /* 0x000fe20000300000 */
.L_x_176:
[----:B------:R-:W0:Y:S01]  /*8e40*/  S2R R5, SR_CgaCtaId ;  /* 0x0000000000057919 */ /* 0x000e220000008800 */
[----:B------:R-:W-:Y:S02]  /*8e50*/  MOV R2, 0x400 ;  /* 0x0000040000027802 */ /* 0x000fe40000000f00 */
[----:B------:R-:W-:Y:S02]  /*8e60*/  SHF.L.U32 R4, R0, 0x1f, RZ ;  /* 0x0000001f00047819 */ /* 0x000fe400000006ff */
[----:B0-----:R-:W-:-:S05]  /*8e70*/  LEA R2, R5, R2, 0x18 ;  /* 0x0000000205027211 */ /* 0x001fca00078ec0ff */
[----:B------:R-:W-:-:S04]  /*8e80*/  VIADD R2, R2, 0x10 ;  /* 0x0000001002027836 */ /* 0x000fc80000000000 */
[C---:B------:R-:W-:Y:S02]  /*8e90*/  IMAD R7, R3.reuse, 0x8, R2 ;  /* 0x0000000803077824 */ /* 0x040fe400078e0202 */
[----:B------:R-:W-:Y:S02]  /*8ea0*/  VIADD R3, R3, 0x1 ;  /* 0x0000000103037836 */ /* 0x000fe40000000000 */
[----:B------:R-:W0:Y:S03]  /*8eb0*/  SYNCS.PHASECHK.TRANS64.TRYWAIT P0, [R7+URZ], R4 ;  /* 0x00000004070075a7 */ /* 0x000e26000800017f */
[----:B------:R-:W-:-:S04]  /*8ec0*/  ISETP.NE.AND P1, PT, R3, 0x2, PT ;  /* 0x000000020300780c */ /* 0x000fc80003f25270 */
[----:B------:R-:W-:Y:S02]  /*8ed0*/  SEL R5, RZ, 0x1, P1 ;  /* 0x00000001ff057807 */ /* 0x000fe40000800000 */
[----:B------:R-:W-:Y:S02]  /*8ee0*/  SEL R3, R3, RZ, P1 ;  /* 0x000000ff03037207 */ /* 0x000fe40000800000 */
[----:B------:R-:W-:Y:S01]  /*8ef0*/  LOP3.LUT R0, R0, R5, RZ, 0x3c, !PT ;  /* 0x0000000500007212 */ /* 0x000fe200078e3cff */
[----:B0-----:R-:W-:Y:S06]  /*8f00*/  @!P0 BRA `(.L_x_177) ;  /* 0x0000000000a08947 */ /* 0x001fec0003800000 */
.L_x_186:
[----:B------:R-:W-:Y:S01]  /*8f10*/  IMAD R3, R3, 0x8, R2 ;  /* 0x0000000803037824 */ /* 0x000fe200078e0202 */
[----:B------:R-:W-:-:S07]  /*8f20*/  SHF.L.U32 R0, R0, 0x1f, RZ ;  /* 0x0000001f00007819 */ /* 0x000fce00000006ff */
.L_x_178:
[----:B-1----:R1:W2:Y:S02]  /*8f30*/  SYNCS.PHASECHK.TRANS64.TRYWAIT P0, [R3+URZ], R0 ;  /* 0x00000000030075a7 */ /* 0x0022a4000800017f */
[----:B--2---:R-:W-:Y:S05]  /*8f40*/  @!P0 NANOSLEEP.SYNCS 0x989680 ;  /* 0x009896800000895d */ /* 0x004fea0003900000 */
[----:B------:R-:W2:Y:S02]  /*8f50*/  @!P0 SYNCS.PHASECHK.TRANS64 P0, [R3+URZ], R0 ;  /* 0x00000000030085a7 */ /* 0x000ea4000800007f */
[----:B--2---:R-:W-:Y:S05]  /*8f60*/  @!P0 BRA `(.L_x_178) ;  /* 0xfffffffc00f08947 */ /* 0x004fea000383ffff */
.L_x_175:
[----:B------:R-:W-:Y:S05]  /*8f70*/  BSYNC B0 ;  /* 0x0000000000007941 */ /* 0x000fea0003800000 */
.L_x_174:
[----:B------:R-:W-:Y:S05]  /*8f80*/  EXIT ;  /* 0x000000000000794d */ /* 0x000fea0003800000 */
.L_x_17:
[----:B-1----:R1:W2:Y:S02]  /*8f90*/  SYNCS.PHASECHK.TRANS64.TRYWAIT P1, [R3+URZ], R0 ;  /* 0x00000000030075a7 */ /* 0x0022a4000802017f */
[----:B--2---:R-:W-:Y:S05]  /*8fa0*/  @!P1 NANOSLEEP.SYNCS 0x989680 ;  /* 0x009896800000995d */ /* 0x004fea0003900000 */
[----:B------:R-:W2:Y:S02]  /*8fb0*/  @!P1 SYNCS.PHASECHK.TRANS64 P1, [R3+URZ], R0 ;  /* 0x00000000030095a7 */ /* 0x000ea4000802007f */
[----:B--2---:R-:W-:Y:S05]  /*8fc0*/  @!P1 BRA `(.L_x_17) ;  /* 0xfffffffc00f09947 */ /* 0x004fea000383ffff */
[----:B------:R-:W-:Y:S05]  /*8fd0*/  BRA `(.L_x_16) ;  /* 0xffffff8400347947 */ /* 0x000fea000383ffff */
.L_x_22:
[----:B-1----:R-:W-:-:S04]  /*8fe0*/  IMAD.U32 R4, RZ, RZ, UR4 ;  /* 0x00000004ff047e24 */ /* 0x002fc8000f8e00ff */
[----:B------:R1:W2:Y:S03]  /*8ff0*/  SYNCS.PHASECHK.TRANS64.TRYWAIT P1, [R4+URZ], R3 ;  /* 0x00000003040075a7 */ /* 0x0002a6000802017f */
[----:B--2---:R-:W-:Y:S05]  /*9000*/  @!P1 NANOSLEEP.SYNCS 0x989680 ;  /* 0x009896800000995d */ /* 0x004fea0003900000 */
[----:B------:R-:W2:Y:S02]  /*9010*/  @!P1 SYNCS.PHASECHK.TRANS64 P1, [R4+URZ], R3 ;  /* 0x00000003040095a7 */ /* 0x000ea4000802007f */
[----:B--2---:R-:W-:Y:S05]  /*9020*/  @!P1 BRA `(.L_x_22) ;  /* 0xfffffffc00ec9947 */ /* 0x004fea000383ffff */
[----:B------:R-:W-:Y:S05]  /*9030*/  BRA `(.L_x_21) ;  /* 0xffffff8c00387947 */ /* 0x000fea000383ffff */
.L_x_161:
[----:B------:R-:W-:Y:S01]  /*9040*/  BSSY B1, `(.L_x_179) ;  /* 0x0000006000017945 */ /* 0x000fe20003800000 */
[----:B------:R-:W-:-:S07]  /*9050*/  IMAD.MOV.U32 R15, RZ, RZ, -0x1 ;  /* 0xffffffffff0f7424 */ /* 0x000fce00078e00ff */
[----:B------:R-:W-:Y:S05]  /*9060*/  WARPSYNC.COLLECTIVE R15, `(.L_x_180) ;  /* 0x000000000f0c7348 */ /* 0x000fea0003c00000 */
[----:B------:R-:W-:Y:S02]  /*9070*/  ELECT P6, UR62, PT ;  /* 0x00000000003e782f */ /* 0x000fe400038c0000 */
[----:B------:R-:W-:Y:S01]  /*9080*/  MOV R14, UR62 ;  /* 0x0000003e000e7c02 */ /* 0x000fe20008000f00 */
[----:B------:R-:W-:Y:S10]  /*9090*/  ENDCOLLECTIVE ;  /* 0x000000000000791b */ /* 0x000ff40003800000 */
.L_x_180:
[----:B------:R-:W-:Y:S05]  /*90a0*/  BSYNC B1 ;  /* 0x0000000000017941 */ /* 0x000fea0003800000 */
.L_x_179:
[----:B------:R-:W-:Y:S05]  /*90b0*/  BRA `(.L_x_181) ;  /* 0xfffffff000587947 */ /* 0x000fea000383ffff */
.L_x_164:
[----:B0-----:R0:W1:Y:S02]  /*90c0*/  SYNCS.PHASECHK.TRANS64.TRYWAIT P1, [R14+URZ+0x10], R7 ;  /* 0x000010070e0075a7 */ /* 0x001064000802017f */
[----:B-1----:R-:W-:Y:S05]  /*90d0*/  @!P1 NANOSLEEP.SYNCS 0x989680 ;  /* 0x009896800000995d */ /* 0x002fea0003900000 */
[----:B------:R-:W1:Y:S02]  /*90e0*/  @!P1 SYNCS.PHASECHK.TRANS64 P1, [R14+URZ+0x10], R7 ;  /* 0x000010070e0095a7 */ /* 0x000e64000802007f */
[----:B-1----:R-:W-:Y:S05]  /*90f0*/  @!P1 BRA `(.L_x_164) ;  /* 0xfffffffc00f09947 */ /* 0x002fea000383ffff */
[----:B------:R-:W-:Y:S05]  /*9100*/  BRA `(.L_x_182) ;  /* 0xfffffff0008c7947 */ /* 0x000fea000383ffff */
.L_x_173:
[----:B------:R-:W-:Y:S01]  /*9110*/  BSSY B0, `(.L_x_183) ;  /* 0x0000006000007945 */ /* 0x000fe20003800000 */
[----:B------:R-:W-:-:S07]  /*9120*/  IMAD.MOV.U32 R15, RZ, RZ, -0x1 ;  /* 0xffffffffff0f7424 */ /* 0x000fce00078e00ff */
[----:B------:R-:W-:Y:S05]  /*9130*/  WARPSYNC.COLLECTIVE R15, `(.L_x_184) ;  /* 0x000000000f0c7348 */ /* 0x000fea0003c00000 */
[----:B------:R-:W-:Y:S02]  /*9140*/  ELECT P6, UR62, PT ;  /* 0x00000000003e782f */ /* 0x000fe400038c0000 */
[----:B------:R-:W-:Y:S01]  /*9150*/  MOV R14, UR62 ;  /* 0x0000003e000e7c02 */ /* 0x000fe20008000f00 */
[----:B------:R-:W-:Y:S10]  /*9160*/  ENDCOLLECTIVE ;  /* 0x000000000000791b */ /* 0x000ff40003800000 */
.L_x_184:
[----:B------:R-:W-:Y:S05]  /*9170*/  BSYNC B0 ;  /* 0x0000000000007941 */ /* 0x000fea0003800000 */
.L_x_183:
[----:B------:R-:W-:Y:S05]  /*9180*/  BRA `(.L_x_185) ;  /* 0xfffffffc00147947 */ /* 0x000fea000383ffff */
.L_x_177:
[----:B0-----:R0:W1:Y:S02]  /*9190*/  SYNCS.PHASECHK.TRANS64.TRYWAIT P0, [R7+URZ], R4 ;  /* 0x00000004070075a7 */ /* 0x001064000800017f */
[----:B-1----:R-:W-:Y:S05]  /*91a0*/  @!P0 NANOSLEEP.SYNCS 0x989680 ;  /* 0x009896800000895d */ /* 0x002fea0003900000 */
[----:B------:R-:W1:Y:S02]  /*91b0*/  @!P0 SYNCS.PHASECHK.TRANS64 P0, [R7+URZ], R4 ;  /* 0x00000004070085a7 */ /* 0x000e64000800007f */
[----:B-1----:R-:W-:Y:S05]  /*91c0*/  @!P0 BRA `(.L_x_177) ;  /* 0xfffffffc00f08947 */ /* 0x002fea000383ffff */
[----:B------:R-:W-:Y:S05]  /*91d0*/  BRA `(.L_x_186) ;  /* 0xfffffffc004c7947 */ /* 0x000fea000383ffff */
.L_x_187:
[----:B------:R-:W-:-:S00]  /*91e0*/  BRA `(.L_x_187) ;  /* 0xfffffffc00fc7947 */ /* 0x000fc0000383ffff */
[----:B------:R-:W-:-:S00]  /*91f0*/  NOP ;  /* 0x0000000000007918 */ /* 0x000fc00000000000 */
        /* <DEDUP_REMOVED lines=8> */
.L_x_188:


//--------------------- .nv.global.init           --------------------------
	.section	.nv.global.init,"aw",@progbits
.nv.global.init:
	.type		$str$22,@object
	.size		$str$22,($str$23 - $str$22)
$str$22:
        /*0000*/ 	.byte	0x6b, 0x5f, 0x74, 0x69, 0x6c, 0x65, 0x5f, 0x63, 0x6f, 0x75, 0x6e, 0x74, 0x20, 0x3e, 0x3d, 0x20
        /*0010*/ 	.byte	0x31, 0x00
	.type		$str$23,@object
	.size		$str$23,(__unnamed_1 - $str$23)
$str$23:
        /*0012*/ 	.byte	0x2f, 0x74, 0x6d, 0x70, 0x2f, 0x63, 0x75, 0x74, 0x6c, 0x61, 0x73, 0x73, 0x5f, 0x73, 0x77, 0x65
        /*0022*/ 	.byte	0x65, 0x70, 0x5f, 0x73, 0x72, 0x63, 0x2f, 0x69, 0x6e, 0x63, 0x6c, 0x75, 0x64, 0x65, 0x2f, 0x63
        /*0032*/ 	.byte	0x75, 0x74, 0x6c, 0x61, 0x73, 0x73, 0x2f, 0x67, 0x65, 0x6d, 0x6d, 0x2f, 0x63, 0x6f, 0x6c, 0x6c
        /*0042*/ 	.byte	0x65, 0x63, 0x74, 0x69, 0x76, 0x65, 0x2f, 0x73, 0x6d, 0x39, 0x30, 0x5f, 0x6d, 0x6d, 0x61, 0x5f
        /*0052*/ 	.byte	0x74, 0x6d, 0x61, 0x5f, 0x67, 0x6d, 0x6d, 0x61, 0x5f, 0x73, 0x73, 0x5f, 0x77, 0x61, 0x72, 0x70
        /*0062*/ 	.byte	0x73, 0x70, 0x65, 0x63, 0x69, 0x61, 0x6c, 0x69, 0x7a, 0x65, 0x64, 0x2e, 0x68, 0x70, 0x70, 0x00
	.type		__unnamed_1,@object
	.size		__unnamed_1,(.L_0 - __unnamed_1)
__unnamed_1:
        /*0072*/ 	.byte	0x76, 0x6f, 0x69, 0x64, 0x20, 0x63, 0x75, 0x74, 0x6c, 0x61, 0x73, 0x73, 0x3a, 0x3a, 0x67, 0x65
        /* <DEDUP_REMOVED lines=180> */
        /*0bc2*/ 	.byte	0x74, 0x79, 0x5d, 0x00
.L_0:


//--------------------- .nv.shared._ZN7cutlass13device_kernelINS_4gemm6kernel13GemmUniversalIN4cute5tupleIJiiiiEEENS1_10collective13CollectiveMmaINS1_34MainloopSm90TmaGmmaWarpSpecializedILi2ENS5_IJNS4_1CILi1EEESB_SB_EEENS1_35KernelTmaWarpSpecializedCooperativeEEENS5_IJNSA_ILi256EEENSA_ILi64EEENSA_ILi128EEEEEENS_10bfloat16_tENS5_IJlSB_lEEESJ_SK_NS4_8TiledMMAINS4_8MMA_AtomIJNS4_4SM904GMMA27MMA_64x64x16_F32BF16BF16_SSILNSO_5MajorE0ELSQ_0ELNSO_7ScaleInE1ELSR_1EEEEEENS4_6LayoutINS5_IJNSA_ILi2EEESB_SB_EEENS5_IJSB_NSA_ILi0EEESX_EEEEENS5_IJNS4_10UnderscoreES10_S10_EEEEENS4_13SM90_TMA_LOADENS4_14ComposedLayoutINS4_7SwizzleILi3ELi4ELi3EEENS4_18smem_ptr_flag_bitsILi16EEENSU_INS5_IJNSA_ILi8EEESG_EEENS5_IJSG_SB_EEEEEEEvNS4_8identityES13_S1D_vS1E_EENS_8epilogue10collective6detail29Sm90TmaWarpSpecializedAdapterINS1H_15DefaultEpilogueISJ_SK_SK_NS1G_6thread17LinearCombinationISJ_Li1EffLNS1L_9ScaleType4KindE0ELNS_15FloatRoundStyleE2ESJ_EENS1_15EpilogueDefaultEEEEEvvEEEEvNT_6ParamsE --------------------------
	.section	.nv.shared._ZN7cutlass13device_kernelINS_4gemm6kernel13GemmUniversalIN4cute5tupleIJiiiiEEENS1_10collective13CollectiveMmaINS1_34MainloopSm90TmaGmmaWarpSpecializedILi2ENS5_IJNS4_1CILi1EEESB_SB_EEENS1_35KernelTmaWarpSpecializedCooperativeEEENS5_IJNSA_ILi256EEENSA_ILi64EEENSA_ILi128EEEEEENS_10bfloat16_tENS5_IJlSB_lEEESJ_SK_NS4_8TiledMMAINS4_8MMA_AtomIJNS4_4SM904GMMA27MMA_64x64x16_F32BF16BF16_SSILNSO_5MajorE0ELSQ_0ELNSO_7ScaleInE1ELSR_1EEEEEENS4_6LayoutINS5_IJNSA_ILi2EEESB_SB_EEENS5_IJSB_NSA_ILi0EEESX_EEEEENS5_IJNS4_10UnderscoreES10_S10_EEEEENS4_13SM90_TMA_LOADENS4_14ComposedLayoutINS4_7SwizzleILi3ELi4ELi3EEENS4_18smem_ptr_flag_bitsILi16EEENSU_INS5_IJNSA_ILi8EEESG_EEENS5_IJSG_SB_EEEEEEEvNS4_8identityES13_S1D_vS1E_EENS_8epilogue10collective6detail29Sm90TmaWarpSpecializedAdapterINS1H_15DefaultEpilogueISJ_SK_SK_NS1G_6thread17LinearCombinationISJ_Li1EffLNS1L_9ScaleType4KindE0ELNS_15FloatRoundStyleE2ESJ_EENS1_15EpilogueDefaultEEEEEvvEEEEvNT_6ParamsE,"aw",@nobits
	.sectionflags	@""
	.align	16
	.zero		1024


//--------------------- .nv.shared.reserved.0     --------------------------
	.section	.nv.shared.reserved.0,"aw",@nobits
	.weak		__nv_reservedSMEM_offset_0_alias
	.size		__nv_reservedSMEM_offset_0_alias, 0, 0
	.other		__nv_reservedSMEM_offset_0_alias,@"STO_CUDA_RESERVED_SHARED STV_DEFAULT"
__nv_reservedSMEM_offset_0_alias:
	.zero		0


//--------------------- .nv.global                --------------------------
	.section	.nv.global,"aw",@nobits
.nv.global:
	.type		_ZN40_INTERNAL_b5f60a1d_4_k_cu_607612d2_296724cute1_E,@object
	.size		_ZN40_INTERNAL_b5f60a1d_4_k_cu_607612d2_296724cute1_E,(_ZN40_INTERNAL_b5f60a1d_4_k_cu_607612d2_296724cuda3std3__45__cpo6cbeginE - _ZN40_INTERNAL_b5f60a1d_4_k_cu_607612d2_296724cute1_E)
_ZN40_INTERNAL_b5f60a1d_4_k_cu_607612d2_296724cute1_E:
	.zero		1
	.type		_ZN40_INTERNAL_b5f60a1d_4_k_cu_607612d2_296724cuda3std3__45__cpo6cbeginE,@object
	.size		_ZN40_INTERNAL_b5f60a1d_4_k_cu_607612d2_296724cuda3std3__45__cpo6cbeginE,(_ZN40_INTERNAL_b5f60a1d_4_k_cu_607612d2_296724cuda3std3__48in_placeE - _ZN40_INTERNAL_b5f60a1d_4_k_cu_607612d2_296724cuda3std3__45__cpo6cbeginE)
_ZN40_INTERNAL_b5f60a1d_4_k_cu_607612d2_296724cuda3std3__45__cpo6cbeginE:
	.zero		1
	.type		_ZN40_INTERNAL_b5f60a1d_4_k_cu_607612d2_296724cuda3std3__48in_placeE,@object
	.size		_ZN40_INTERNAL_b5f60a1d_4_k_cu_607612d2_296724cuda3std3__48in_placeE,(_ZN40_INTERNAL_b5f60a1d_4_k_cu_607612d2_296724cuda3std6ranges3__45__cpo9iter_moveE - _ZN40_INTERNAL_b5f60a1d_4_k_cu_607612d2_296724cuda3std3__48in_placeE)
_ZN40_INTERNAL_b5f60a1d_4_k_cu_607612d2_296724cuda3std3__48in_placeE:
	.zero		1
	.type		_ZN40_INTERNAL_b5f60a1d_4_k_cu_607612d2_296724cuda3std6ranges3__45__cpo9iter_moveE,@object
	.size		_ZN40_INTERNAL_b5f60a1d_4_k_cu_607612d2_296724cuda3std6ranges3__45__cpo9iter_moveE,(_ZN40_INTERNAL_b5f60a1d_4_k_cu_607612d2_296724cuda3std3__45__cpo5beginE - _ZN40_INTERNAL_b5f60a1d_4_k_cu_607612d2_296724cuda3std6ranges3__45__cpo9iter_moveE)
_ZN40_INTERNAL_b5f60a1d_4_k_cu_607612d2_296724cuda3std6ranges3__45__cpo9iter_moveE:
	.zero		1
	.type		_ZN40_INTERNAL_b5f60a1d_4_k_cu_607612d2_296724cuda3std3__45__cpo5beginE,@object
	.size		_ZN40_INTERNAL_b5f60a1d_4_k_cu_607612d2_296724cuda3std3__45__cpo5beginE,(_ZN40_INTERNAL_b5f60a1d_4_k_cu_607612d2_296724cuda3std3__442_GLOBAL__N__b5f60a1d_4_k_cu_607612d2_296726ignoreE - _ZN40_INTERNAL_b5f60a1d_4_k_cu_607612d2_296724cuda3std3__45__cpo5beginE)
_ZN40_INTERNAL_b5f60a1d_4_k_cu_607612d2_296724cuda3std3__45__cpo5beginE:
	.zero		1
	.type		_ZN40_INTERNAL_b5f60a1d_4_k_cu_607612d2_296724cuda3std3__442_GLOBAL__N__b5f60a1d_4_k_cu_607612d2_296726ignoreE,@object
	.size		_ZN40_INTERNAL_b5f60a1d_4_k_cu_607612d2_296724cuda3std3__442_GLOBAL__N__b5f60a1d_4_k_cu_607612d2_296726ignoreE,(_ZN40_INTERNAL_b5f60a1d_4_k_cu_607612d2_296724cute7productE - _ZN40_INTERNAL_b5f60a1d_4_k_cu_607612d2_296724cuda3std3__442_GLOBAL__N__b5f60a1d_4_k_cu_607612d2_296726ignoreE)
_ZN40_INTERNAL_b5f60a1d_4_k_cu_607612d2_296724cuda3std3__442_GLOBAL__N__b5f60a1d_4_k_cu_607612d2_296726ignoreE:
	.zero		1
	.type		_ZN40_INTERNAL_b5f60a1d_4_k_cu_607612d2_296724cute7productE,@object
	.size		_ZN40_INTERNAL_b5f60a1d_4_k_cu_607612d2_296724cute7productE,(_ZN40_INTERNAL_b5f60a1d_4_k_cu_607612d2_296724cuda3std3__45__cpo3endE - _ZN40_INTERNAL_b5f60a1d_4_k_cu_607612d2_296724cute7productE)
_ZN40_INTERNAL_b5f60a1d_4_k_cu_607612d2_296724cute7productE:
	.zero		1
	.type		_ZN40_INTERNAL_b5f60a1d_4_k_cu_607612d2_296724cuda3std3__45__cpo3endE,@object
	.size		_ZN40_INTERNAL_b5f60a1d_4_k_cu_607612d2_296724cuda3std3__45__cpo3endE,(_ZN40_INTERNAL_b5f60a1d_4_k_cu_607612d2_296724cuda3std3__419piecewise_constructE - _ZN40_INTERNAL_b5f60a1d_4_k_cu_607612d2_296724cuda3std3__45__cpo3endE)
_ZN40_INTERNAL_b5f60a1d_4_k_cu_607612d2_296724cuda3std3__45__cpo3endE:
	.zero		1
	.type		_ZN40_INTERNAL_b5f60a1d_4_k_cu_607612d2_296724cuda3std3__419piecewise_constructE,@object
	.size		_ZN40_INTERNAL_b5f60a1d_4_k_cu_607612d2_296724cuda3std3__419piecewise_constructE,(_ZN40_INTERNAL_b5f60a1d_4_k_cu_607612d2_296724cuda3std3__45__cpo4cendE - _ZN40_INTERNAL_b5f60a1d_4_k_cu_607612d2_296724cuda3std3__419piecewise_constructE)
_ZN40_INTERNAL_b5f60a1d_4_k_cu_607612d2_296724cuda3std3__419piecewise_constructE:
	.zero		1
	.type		_ZN40_INTERNAL_b5f60a1d_4_k_cu_607612d2_296724cuda3std3__45__cpo4cendE,@object
	.size		_ZN40_INTERNAL_b5f60a1d_4_k_cu_607612d2_296724cuda3std3__45__cpo4cendE,(_ZN40_INTERNAL_b5f60a1d_4_k_cu_607612d2_296724cuda3std6ranges3__45__cpo4swapE - _ZN40_INTERNAL_b5f60a1d_4_k_cu_607612d2_296724cuda3std3__45__cpo4cendE)
_ZN40_INTERNAL_b5f60a1d_4_k_cu_607612d2_296724cuda3std3__45__cpo4cendE:
	.zero		1
	.type		_ZN40_INTERNAL_b5f60a1d_4_k_cu_607612d2_296724cuda3std6ranges3__45__cpo4swapE,@object
	.size		_ZN40_INTERNAL_b5f60a1d_4_k_cu_607612d2_296724cuda3std6ranges3__45__cpo4swapE,(.L_8 - _ZN40_INTERNAL_b5f60a1d_4_k_cu_607612d2_296724cuda3std6ranges3__45__cpo4swapE)
_ZN40_INTERNAL_b5f60a1d_4_k_cu_607612d2_296724cuda3std6ranges3__45__cpo4swapE:
	.zero		1
.L_8:


//--------------------- .nv.constant0._ZN7cutlass13device_kernelINS_4gemm6kernel13GemmUniversalIN4cute5tupleIJiiiiEEENS1_10collective13CollectiveMmaINS1_34MainloopSm90TmaGmmaWarpSpecializedILi2ENS5_IJNS4_1CILi1EEESB_SB_EEENS1_35KernelTmaWarpSpecializedCooperativeEEENS5_IJNSA_ILi256EEENSA_ILi64EEENSA_ILi128EEEEEENS_10bfloat16_tENS5_IJlSB_lEEESJ_SK_NS4_8TiledMMAINS4_8MMA_AtomIJNS4_4SM904GMMA27MMA_64x64x16_F32BF16BF16_SSILNSO_5MajorE0ELSQ_0ELNSO_7ScaleInE1ELSR_1EEEEEENS4_6LayoutINS5_IJNSA_ILi2EEESB_SB_EEENS5_IJSB_NSA_ILi0EEESX_EEEEENS5_IJNS4_10UnderscoreES10_S10_EEEEENS4_13SM90_TMA_LOADENS4_14ComposedLayoutINS4_7SwizzleILi3ELi4ELi3EEENS4_18smem_ptr_flag_bitsILi16EEENSU_INS5_IJNSA_ILi8EEESG_EEENS5_IJSG_SB_EEEEEEEvNS4_8identityES13_S1D_vS1E_EENS_8epilogue10collective6detail29Sm90TmaWarpSpecializedAdapterINS1H_15DefaultEpilogueISJ_SK_SK_NS1G_6thread17LinearCombinationISJ_Li1EffLNS1L_9ScaleType4KindE0ELNS_15FloatRoundStyleE2ESJ_EENS1_15EpilogueDefaultEEEEEvvEEEEvNT_6ParamsE --------------------------
	.section	.nv.constant0._ZN7cutlass13device_kernelINS_4gemm6kernel13GemmUniversalIN4cute5tupleIJiiiiEEENS1_10collective13CollectiveMmaINS1_34MainloopSm90TmaGmmaWarpSpecializedILi2ENS5_IJNS4_1CILi1EEESB_SB_EEENS1_35KernelTmaWarpSpecializedCooperativeEEENS5_IJNSA_ILi256EEENSA_ILi64EEENSA_ILi128EEEEEENS_10bfloat16_tENS5_IJlSB_lEEESJ_SK_NS4_8TiledMMAINS4_8MMA_AtomIJNS4_4SM904GMMA27MMA_64x64x16_F32BF16BF16_SSILNSO_5MajorE0ELSQ_0ELNSO_7ScaleInE1ELSR_1EEEEEENS4_6LayoutINS5_IJNSA_ILi2EEESB_SB_EEENS5_IJSB_NSA_ILi0EEESX_EEEEENS5_IJNS4_10UnderscoreES10_S10_EEEEENS4_13SM90_TMA_LOADENS4_14ComposedLayoutINS4_7SwizzleILi3ELi4ELi3EEENS4_18smem_ptr_flag_bitsILi16EEENSU_INS5_IJNSA_ILi8EEESG_EEENS5_IJSG_SB_EEEEEEEvNS4_8identityES13_S1D_vS1E_EENS_8epilogue10collective6detail29Sm90TmaWarpSpecializedAdapterINS1H_15DefaultEpilogueISJ_SK_SK_NS1G_6thread17LinearCombinationISJ_Li1EffLNS1L_9ScaleType4KindE0ELNS_15FloatRoundStyleE2ESJ_EENS1_15EpilogueDefaultEEEEEvvEEEEvNT_6ParamsE,"a",@progbits
	.sectionflags	@""
	.align	4
.nv.constant0._ZN7cutlass13device_kernelINS_4gemm6kernel13GemmUniversalIN4cute5tupleIJiiiiEEENS1_10collective13CollectiveMmaINS1_34MainloopSm90TmaGmmaWarpSpecializedILi2ENS5_IJNS4_1CILi1EEESB_SB_EEENS1_35KernelTmaWarpSpecializedCooperativeEEENS5_IJNSA_ILi256EEENSA_ILi64EEENSA_ILi128EEEEEENS_10bfloat16_tENS5_IJlSB_lEEESJ_SK_NS4_8TiledMMAINS4_8MMA_AtomIJNS4_4SM904GMMA27MMA_64x64x16_F32BF16BF16_SSILNSO_5MajorE0ELSQ_0ELNSO_7ScaleInE1ELSR_1EEEEEENS4_6LayoutINS5_IJNSA_ILi2EEESB_SB_EEENS5_IJSB_NSA_ILi0EEESX_EEEEENS5_IJNS4_10UnderscoreES10_S10_EEEEENS4_13SM90_TMA_LOADENS4_14ComposedLayoutINS4_7SwizzleILi3ELi4ELi3EEENS4_18smem_ptr_flag_bitsILi16EEENSU_INS5_IJNSA_ILi8EEESG_EEENS5_IJSG_SB_EEEEEEEvNS4_8identityES13_S1D_vS1E_EENS_8epilogue10collective6detail29Sm90TmaWarpSpecializedAdapterINS1H_15DefaultEpilogueISJ_SK_SK_NS1G_6thread17LinearCombinationISJ_Li1EffLNS1L_9ScaleType4KindE0ELNS_15FloatRoundStyleE2ESJ_EENS1_15EpilogueDefaultEEEEEvvEEEEvNT_6ParamsE:
	.zero		1664


//--------------------- SYMBOLS --------------------------

	.type		.nv.reservedSmem.offset0,@object
	.size		.nv.reservedSmem.offset0,0x4
	.type		__assertfail,@function
